	.target	sm_100a

	.elftype	@"ET_EXEC"


//--------------------- .note.nv.tkinfo           --------------------------
	.section	.note.nv.tkinfo,"",@"SHT_NOTE"
	.sectionflags	@"SHF_NOTE_NV_TKINFO"
	.tkinfo
        /*0018*/ 	.word	0x00000002
        /*0030*/ 	.string	""
        /*0030*/ 	.string	"ptxas"
        /*0030*/ 	.string	"Cuda compilation tools, release 13.0, V13.0.88"
        /*0030*/ 	.string	"Build cuda_13.0.r13.0/compiler.36424714_0"
        /*0030*/ 	.string	"-arch sm_100a -m 64 "



//--------------------- .note.nv.cuinfo           --------------------------
	.section	.note.nv.cuinfo,"",@"SHT_NOTE"
	.sectionflags	@"SHF_NOTE_NV_CUINFO"
        /*0018*/ 	.short	0x0002
        /*001a*/ 	.short	0x0064
        /*001c*/ 	.short	0x0082
	.zero		2


//--------------------- .nv.info                  --------------------------
	.section	.nv.info,"",@"SHT_CUDA_INFO"
	.align	4


	//----- nvinfo : EIATTR_REGCOUNT
	.align		4
        /*0000*/ 	.byte	0x04, 0x2f
        /*0002*/ 	.short	(.L_16 - .L_15)
	.align		4
.L_15:
        /*0004*/ 	.word	index@(_ZN7cutlass13device_kernelINS_4gemm6kernel13GemmUniversalIN4cute5tupleIJiiiiEEENS1_10collective13CollectiveMmaINS1_35MainloopSm100TmaUmmaWarpSpecializedILi89ELi2ELi4ENS5_IJNS4_1CILi2EEENSA_ILi1EEESC_EEEEENS5_IJNSA_ILi64EEENSA_ILi16EEENSA_ILi32EEEEEENS_12float_e4m3_tENS5_IJlSC_lEEESJ_SK_NS4_8TiledMMAINS4_8MMA_AtomIJNS4_10MMA_TraitsINS4_19SM100_MMA_F8F6F4_SSEJSJ_SJ_fSF_SG_NS4_17integral_constantINS4_4UMMA5MajorELSR_0EEESS_NSP_INSQ_7ScaleInELST_0EEESU_EEEEEENS4_6LayoutINS5_IJSC_SC_SC_EEENS5_IJNSA_ILi0EEESZ_SZ_EEEEENS5_IJNS4_10UnderscoreES12_S12_EEEEENS4_13SM90_TMA_LOADENS4_14ComposedLayoutINS4_7SwizzleILi1ELi4ELi3EEENS4_18smem_ptr_flag_bitsILi8EEENSX_INS5_IJNSA_ILi8EEESH_EEENS5_IJSH_SC_EEEEEEEvNS4_8identityENS4_23SM90_TMA_LOAD_MULTICASTES1F_vS1G_EENS_8epilogue10collective18CollectiveEpilogueINS1J_23Sm100TmaWarpSpecializedILi1ELi1ELi8ELb0ELb0EEEJSI_NS5_IJNSX_ISF_SC_EENSX_ISG_SC_EEEEESJ_SK_SJ_SK_NS1J_6fusion15FusionCallbacksIS1N_NS1R_17LinearCombinationISJ_fSJ_fLNS_15FloatRoundStyleE2EEESI_S1Q_JEEENS4_5SM1004TMEM4LOAD25SM100_TMEM_LOAD_16dp32b8xES15_NS16_INS17_ILi0ELi4ELi3EEES1A_NSX_INS5_IJS1B_SG_EEENS5_IJSG_SC_EEEEEEENS4_39AutoVectorizingCopyWithAssumedAlignmentILi128EEENS4_14SM90_TMA_STOREES25_S27_S27_EEEvvEEEEvNT_6ParamsE)
        /*0008*/ 	.word	0x00000027


	//----- nvinfo : EIATTR_FRAME_SIZE
	.align		4
.L_16:
        /*000c*/ 	.byte	0x04, 0x11
        /*000e*/ 	.short	(.L_18 - .L_17)
	.align		4
.L_17:
        /*0010*/ 	.word	index@($__internal_2_$__cuda_sm10x_tcgen05_guardrail_trap_unallocated_columns_being_dealloced)
        /*0014*/ 	.word	0x00000000


	//----- nvinfo : EIATTR_FRAME_SIZE
	.align		4
.L_18:
        /*0018*/ 	.byte	0x04, 0x11
        /*001a*/ 	.short	(.L_20 - .L_19)
	.align		4
.L_19:
        /*001c*/ 	.word	index@($__internal_1_$__cuda_sm10x_tcgen05_guardrail_trap_phase_invalid_during_alloc)
        /*0020*/ 	.word	0x00000000


	//----- nvinfo : EIATTR_FRAME_SIZE
	.align		4
.L_20:
        /*0024*/ 	.byte	0x04, 0x11
        /*0026*/ 	.short	(.L_22 - .L_21)
	.align		4
.L_21:
        /*0028*/ 	.word	index@($__internal_0_$__cuda_sm10x_tcgen05_guardrail_trap_col_being_dealloced_not_returned_by_alloc)
        /*002c*/ 	.word	0x00000000


	//----- nvinfo : EIATTR_FRAME_SIZE
	.align		4
.L_22:
        /*0030*/ 	.byte	0x04, 0x11
        /*0032*/ 	.short	(.L_24 - .L_23)
	.align		4
.L_23:
        /*0034*/ 	.word	index@(_ZN7cutlass13device_kernelINS_4gemm6kernel13GemmUniversalIN4cute5tupleIJiiiiEEENS1_10collective13CollectiveMmaINS1_35MainloopSm100TmaUmmaWarpSpecializedILi89ELi2ELi4ENS5_IJNS4_1CILi2EEENSA_ILi1EEESC_EEEEENS5_IJNSA_ILi64EEENSA_ILi16EEENSA_ILi32EEEEEENS_12float_e4m3_tENS5_IJlSC_lEEESJ_SK_NS4_8TiledMMAINS4_8MMA_AtomIJNS4_10MMA_TraitsINS4_19SM100_MMA_F8F6F4_SSEJSJ_SJ_fSF_SG_NS4_17integral_constantINS4_4UMMA5MajorELSR_0EEESS_NSP_INSQ_7ScaleInELST_0EEESU_EEEEEENS4_6LayoutINS5_IJSC_SC_SC_EEENS5_IJNSA_ILi0EEESZ_SZ_EEEEENS5_IJNS4_10UnderscoreES12_S12_EEEEENS4_13SM90_TMA_LOADENS4_14ComposedLayoutINS4_7SwizzleILi1ELi4ELi3EEENS4_18smem_ptr_flag_bitsILi8EEENSX_INS5_IJNSA_ILi8EEESH_EEENS5_IJSH_SC_EEEEEEEvNS4_8identityENS4_23SM90_TMA_LOAD_MULTICASTES1F_vS1G_EENS_8epilogue10collective18CollectiveEpilogueINS1J_23Sm100TmaWarpSpecializedILi1ELi1ELi8ELb0ELb0EEEJSI_NS5_IJNSX_ISF_SC_EENSX_ISG_SC_EEEEESJ_SK_SJ_SK_NS1J_6fusion15FusionCallbacksIS1N_NS1R_17LinearCombinationISJ_fSJ_fLNS_15FloatRoundStyleE2EEESI_S1Q_JEEENS4_5SM1004TMEM4LOAD25SM100_TMEM_LOAD_16dp32b8xES15_NS16_INS17_ILi0ELi4ELi3EEES1A_NSX_INS5_IJS1B_SG_EEENS5_IJSG_SC_EEEEEEENS4_39AutoVectorizingCopyWithAssumedAlignmentILi128EEENS4_14SM90_TMA_STOREES25_S27_S27_EEEvvEEEEvNT_6ParamsE)
        /*0038*/ 	.word	0x00000000


	//----- nvinfo : EIATTR_MIN_STACK_SIZE
	.align		4
.L_24:
        /*003c*/ 	.byte	0x04, 0x12
        /*003e*/ 	.short	(.L_26 - .L_25)
	.align		4
.L_25:
        /*0040*/ 	.word	index@(_ZN7cutlass13device_kernelINS_4gemm6kernel13GemmUniversalIN4cute5tupleIJiiiiEEENS1_10collective13CollectiveMmaINS1_35MainloopSm100TmaUmmaWarpSpecializedILi89ELi2ELi4ENS5_IJNS4_1CILi2EEENSA_ILi1EEESC_EEEEENS5_IJNSA_ILi64EEENSA_ILi16EEENSA_ILi32EEEEEENS_12float_e4m3_tENS5_IJlSC_lEEESJ_SK_NS4_8TiledMMAINS4_8MMA_AtomIJNS4_10MMA_TraitsINS4_19SM100_MMA_F8F6F4_SSEJSJ_SJ_fSF_SG_NS4_17integral_constantINS4_4UMMA5MajorELSR_0EEESS_NSP_INSQ_7ScaleInELST_0EEESU_EEEEEENS4_6LayoutINS5_IJSC_SC_SC_EEENS5_IJNSA_ILi0EEESZ_SZ_EEEEENS5_IJNS4_10UnderscoreES12_S12_EEEEENS4_13SM90_TMA_LOADENS4_14ComposedLayoutINS4_7SwizzleILi1ELi4ELi3EEENS4_18smem_ptr_flag_bitsILi8EEENSX_INS5_IJNSA_ILi8EEESH_EEENS5_IJSH_SC_EEEEEEEvNS4_8identityENS4_23SM90_TMA_LOAD_MULTICASTES1F_vS1G_EENS_8epilogue10collective18CollectiveEpilogueINS1J_23Sm100TmaWarpSpecializedILi1ELi1ELi8ELb0ELb0EEEJSI_NS5_IJNSX_ISF_SC_EENSX_ISG_SC_EEEEESJ_SK_SJ_SK_NS1J_6fusion15FusionCallbacksIS1N_NS1R_17LinearCombinationISJ_fSJ_fLNS_15FloatRoundStyleE2EEESI_S1Q_JEEENS4_5SM1004TMEM4LOAD25SM100_TMEM_LOAD_16dp32b8xES15_NS16_INS17_ILi0ELi4ELi3EEES1A_NSX_INS5_IJS1B_SG_EEENS5_IJSG_SC_EEEEEEENS4_39AutoVectorizingCopyWithAssumedAlignmentILi128EEENS4_14SM90_TMA_STOREES25_S27_S27_EEEvvEEEEvNT_6ParamsE)
        /*0044*/ 	.word	0x00000000
.L_26:


//--------------------- .nv.compat                --------------------------
	.section	.nv.compat,"",@"SHT_CUDA_COMPAT_INFO"
	.align	4
        /*0000*/ 	.byte	0x02, 0x09, 0x01, 0x00, 0x02, 0x02, 0x02, 0x00, 0x02, 0x05, 0x05, 0x00, 0x03, 0x07, 0x01, 0x01
        /*0010*/ 	.byte	0x02, 0x03, 0x01, 0x00, 0x02, 0x06, 0x01, 0x00, 0x04, 0x0b, 0x08, 0x00, 0x09, 0x00, 0x00, 0x00
        /*0020*/ 	.byte	0x00, 0x00, 0x00, 0x00


//--------------------- .nv.info._ZN7cutlass13device_kernelINS_4gemm6kernel13GemmUniversalIN4cute5tupleIJiiiiEEENS1_10collective13CollectiveMmaINS1_35MainloopSm100TmaUmmaWarpSpecializedILi89ELi2ELi4ENS5_IJNS4_1CILi2EEENSA_ILi1EEESC_EEEEENS5_IJNSA_ILi64EEENSA_ILi16EEENSA_ILi32EEEEEENS_12float_e4m3_tENS5_IJlSC_lEEESJ_SK_NS4_8TiledMMAINS4_8MMA_AtomIJNS4_10MMA_TraitsINS4_19SM100_MMA_F8F6F4_SSEJSJ_SJ_fSF_SG_NS4_17integral_constantINS4_4UMMA5MajorELSR_0EEESS_NSP_INSQ_7ScaleInELST_0EEESU_EEEEEENS4_6LayoutINS5_IJSC_SC_SC_EEENS5_IJNSA_ILi0EEESZ_SZ_EEEEENS5_IJNS4_10UnderscoreES12_S12_EEEEENS4_13SM90_TMA_LOADENS4_14ComposedLayoutINS4_7SwizzleILi1ELi4ELi3EEENS4_18smem_ptr_flag_bitsILi8EEENSX_INS5_IJNSA_ILi8EEESH_EEENS5_IJSH_SC_EEEEEEEvNS4_8identityENS4_23SM90_TMA_LOAD_MULTICASTES1F_vS1G_EENS_8epilogue10collective18CollectiveEpilogueINS1J_23Sm100TmaWarpSpecializedILi1ELi1ELi8ELb0ELb0EEEJSI_NS5_IJNSX_ISF_SC_EENSX_ISG_SC_EEEEESJ_SK_SJ_SK_NS1J_6fusion15FusionCallbacksIS1N_NS1R_17LinearCombinationISJ_fSJ_fLNS_15FloatRoundStyleE2EEESI_S1Q_JEEENS4_5SM1004TMEM4LOAD25SM100_TMEM_LOAD_16dp32b8xES15_NS16_INS17_ILi0ELi4ELi3EEES1A_NSX_INS5_IJS1B_SG_EEENS5_IJSG_SC_EEEEEEENS4_39AutoVectorizingCopyWithAssumedAlignmentILi128EEENS4_14SM90_TMA_STOREES25_S27_S27_EEEvvEEEEvNT_6ParamsE --------------------------
	.section	.nv.info._ZN7cutlass13device_kernelINS_4gemm6kernel13GemmUniversalIN4cute5tupleIJiiiiEEENS1_10collective13CollectiveMmaINS1_35MainloopSm100TmaUmmaWarpSpecializedILi89ELi2ELi4ENS5_IJNS4_1CILi2EEENSA_ILi1EEESC_EEEEENS5_IJNSA_ILi64EEENSA_ILi16EEENSA_ILi32EEEEEENS_12float_e4m3_tENS5_IJlSC_lEEESJ_SK_NS4_8TiledMMAINS4_8MMA_AtomIJNS4_10MMA_TraitsINS4_19SM100_MMA_F8F6F4_SSEJSJ_SJ_fSF_SG_NS4_17integral_constantINS4_4UMMA5MajorELSR_0EEESS_NSP_INSQ_7ScaleInELST_0EEESU_EEEEEENS4_6LayoutINS5_IJSC_SC_SC_EEENS5_IJNSA_ILi0EEESZ_SZ_EEEEENS5_IJNS4_10UnderscoreES12_S12_EEEEENS4_13SM90_TMA_LOADENS4_14ComposedLayoutINS4_7SwizzleILi1ELi4ELi3EEENS4_18smem_ptr_flag_bitsILi8EEENSX_INS5_IJNSA_ILi8EEESH_EEENS5_IJSH_SC_EEEEEEEvNS4_8identityENS4_23SM90_TMA_LOAD_MULTICASTES1F_vS1G_EENS_8epilogue10collective18CollectiveEpilogueINS1J_23Sm100TmaWarpSpecializedILi1ELi1ELi8ELb0ELb0EEEJSI_NS5_IJNSX_ISF_SC_EENSX_ISG_SC_EEEEESJ_SK_SJ_SK_NS1J_6fusion15FusionCallbacksIS1N_NS1R_17LinearCombinationISJ_fSJ_fLNS_15FloatRoundStyleE2EEESI_S1Q_JEEENS4_5SM1004TMEM4LOAD25SM100_TMEM_LOAD_16dp32b8xES15_NS16_INS17_ILi0ELi4ELi3EEES1A_NSX_INS5_IJS1B_SG_EEENS5_IJSG_SC_EEEEEEENS4_39AutoVectorizingCopyWithAssumedAlignmentILi128EEENS4_14SM90_TMA_STOREES25_S27_S27_EEEvvEEEEvNT_6ParamsE,"",@"SHT_CUDA_INFO"
	.sectionflags	@""
	.align	4


	//----- nvinfo : EIATTR_CUDA_API_VERSION
	.align		4
        /*0000*/ 	.byte	0x04, 0x37
        /*0002*/ 	.short	(.L_28 - .L_27)
.L_27:
        /*0004*/ 	.word	0x00000082


	//----- nvinfo : EIATTR_KPARAM_INFO
	.align		4
.L_28:
        /*0008*/ 	.byte	0x04, 0x17
        /*000a*/ 	.short	(.L_30 - .L_29)
.L_29:
        /*000c*/ 	.word	0x00000000
        /*0010*/ 	.short	0x0000
        /*0012*/ 	.short	0x0000
        /*0014*/ 	.byte	0x00, 0xf0, 0x01, 0x20


	//----- nvinfo : EIATTR_AT_ENTRY_FRAGMENTS
	.align		4
.L_30:
        /*0018*/ 	.byte	0x04, 0x4f
        /*001a*/ 	.short	(.L_32 - .L_31)


	//   ....[0]....
.L_31:
        /*001c*/ 	.word	0x00000006


	//----- nvinfo : EIATTR_RESERVED_SMEM_USED
	.align		4
.L_32:
        /*0020*/ 	.byte	0x01, 0x41
	.zero		2


	//----- nvinfo : EIATTR_SPARSE_MMA_MASK
	.align		4
        /*0024*/ 	.byte	0x03, 0x50
        /*0026*/ 	.short	0x0000


	//----- nvinfo : EIATTR_TCGEN05_1CTA_USED
	.align		4
        /*0028*/ 	.byte	0x01, 0x51
	.zero		2


	//----- nvinfo : EIATTR_MAXREG_COUNT
	.align		4
        /*002c*/ 	.byte	0x03, 0x1b
        /*002e*/ 	.short	0x00ff


	//----- nvinfo : EIATTR_NUM_BARRIERS
	.align		4
        /*0030*/ 	.byte	0x02, 0x4c
        /*0032*/ 	.byte	0x07
	.zero		1


	//----- nvinfo : EIATTR_EXTERNS
	.align		4
        /*0034*/ 	.byte	0x04, 0x0f
        /*0036*/ 	.short	(.L_34 - .L_33)


	//   ....[0]....
	.align		4
.L_33:
        /*0038*/ 	.word	index@(__assertfail)


	//----- nvinfo : EIATTR_MERCURY_ISA_VERSION
	.align		4
.L_34:
        /*003c*/ 	.byte	0x03, 0x5f
        /*003e*/ 	.short	0x0101


	//----- nvinfo : EIATTR_INT_WARP_WIDE_INSTR_OFFSETS
	.align		4
        /*0040*/ 	.byte	0x04, 0x31
        /*0042*/ 	.short	(.L_36 - .L_35)


	//   ....[0]....
.L_35:
        /*0044*/ 	.word	0x00004630


	//   ....[1]....
        /*0048*/ 	.word	0x00004650


	//   ....[2]....
        /*004c*/ 	.word	0x00004680


	//   ....[3]....
        /*0050*/ 	.word	0x00005280


	//   ....[4]....
        /*0054*/ 	.word	0x00005330


	//----- nvinfo : EIATTR_COOP_GROUP_MASK_REGIDS
	.align		4
.L_36:
        /*0058*/ 	.byte	0x04, 0x29
        /*005a*/ 	.short	(.L_38 - .L_37)


	//   ....[0]....
.L_37:
        /*005c*/ 	.word	0xffffffff


	//   ....[1]....
        /*0060*/ 	.word	0xffffffff


	//   ....[2]....
        /*0064*/ 	.word	0xffffffff


	//   ....[3]....
        /*0068*/ 	.word	0xffffffff


	//   ....[4]....
        /*006c*/ 	.word	0xffffffff


	//   ....[5]....
        /*0070*/ 	.word	0xffffffff


	//   ....[6]....
        /*0074*/ 	.word	0xffffffff


	//   ....[7]....
        /*0078*/ 	.word	0xffffffff


	//   ....[8]....
        /*007c*/ 	.word	0xffffffff


	//   ....[9]....
        /*0080*/ 	.word	0xffffffff


	//   ....[10]....
        /*0084*/ 	.word	0xffffffff


	//   ....[11]....
        /*0088*/ 	.word	0xffffffff


	//   ....[12]....
        /*008c*/ 	.word	0xffffffff


	//   ....[13]....
        /*0090*/ 	.word	0xffffffff


	//----- nvinfo : EIATTR_COOP_GROUP_INSTR_OFFSETS
	.align		4
.L_38:
        /*0094*/ 	.byte	0x04, 0x28
        /*0096*/ 	.short	(.L_40 - .L_39)


	//   ....[0]....
.L_39:
        /*0098*/ 	.word	0x00000080


	//   ....[1]....
        /*009c*/ 	.word	0x000004d0


	//   ....[2]....
        /*00a0*/ 	.word	0x00001130


	//   ....[3]....
        /*00a4*/ 	.word	0x00001270


	//   ....[4]....
        /*00a8*/ 	.word	0x00001370


	//   ....[5]....
        /*00ac*/ 	.word	0x000014e0


	//   ....[6]....
        /*00b0*/ 	.word	0x00001680


	//   ....[7]....
        /*00b4*/ 	.word	0x00001840


	//   ....[8]....
        /*00b8*/ 	.word	0x00002a30


	//   ....[9]....
        /*00bc*/ 	.word	0x00003970


	//   ....[10]....
        /*00c0*/ 	.word	0x00003b80


	//   ....[11]....
        /*00c4*/ 	.word	0x00003bb0


	//   ....[12]....
        /*00c8*/ 	.word	0x00004510


	//   ....[13]....
        /*00cc*/ 	.word	0x00004740


	//----- nvinfo : EIATTR_VRC_CTA_INIT_COUNT
	.align		4
.L_40:
        /*00d0*/ 	.byte	0x02, 0x4a
        /*00d2*/ 	.byte	0x80
	.zero		1


	//----- nvinfo : EIATTR_SYSCALL_OFFSETS
	.align		4
        /*00d4*/ 	.byte	0x04, 0x46
        /*00d6*/ 	.short	(.L_42 - .L_41)


	//   ....[0]....
.L_41:
        /*00d8*/ 	.word	0x00006460


	//----- nvinfo : EIATTR_MBARRIER_INSTR_OFFSETS
	.align		4
.L_42:
        /*00dc*/ 	.byte	0x04, 0x39
        /*00de*/ 	.short	(.L_44 - .L_43)


	//   ....[0]....
.L_43:
        /*00e0*/ 	.word	0x000005f0
        /*00e4*/ 	.word	0x000000ff
        /*00e8*/ 	.word	0x00000000
        /*00ec*/ 	.short	0x0100
        /*00ee*/ 	.byte	0x04
	.zero		1


	//   ....[1]....
        /*00f0*/ 	.word	0x00000600
        /*00f4*/ 	.word	0x000000ff
        /*00f8*/ 	.word	0x000002c8
        /*00fc*/ 	.short	0x0100
        /*00fe*/ 	.byte	0x04
	.zero		1


	//   ....[2]....
        /*0100*/ 	.word	0x00000610
        /*0104*/ 	.word	0x000000ff
        /*0108*/ 	.word	0x00000008
        /*010c*/ 	.short	0x0100
        /*010e*/ 	.byte	0x04
	.zero		1


	//   ....[3]....
        /*0110*/ 	.word	0x00000620
        /*0114*/ 	.word	0x000000ff
        /*0118*/ 	.word	0x000002d0
        /*011c*/ 	.short	0x0100
        /*011e*/ 	.byte	0x04
	.zero		1


	//   ....[4]....
        /*0120*/ 	.word	0x00000630
        /*0124*/ 	.word	0x000000ff
        /*0128*/ 	.word	0x00000010
        /*012c*/ 	.short	0x0100
        /*012e*/ 	.byte	0x04
	.zero		1


	//   ....[5]....
        /*0130*/ 	.word	0x00000640
        /*0134*/ 	.word	0x000000ff
        /*0138*/ 	.word	0x000002d8
        /*013c*/ 	.short	0x0100
        /*013e*/ 	.byte	0x04
	.zero		1


	//   ....[6]....
        /*0140*/ 	.word	0x00000650
        /*0144*/ 	.word	0x000000ff
        /*0148*/ 	.word	0x00000018
        /*014c*/ 	.short	0x0100
        /*014e*/ 	.byte	0x04
	.zero		1


	//   ....[7]....
        /*0150*/ 	.word	0x00000660
        /*0154*/ 	.word	0x000000ff
        /*0158*/ 	.word	0x000002e0
        /*015c*/ 	.short	0x0100
        /*015e*/ 	.byte	0x04
	.zero		1


	//   ....[8]....
        /*0160*/ 	.word	0x00000670
        /*0164*/ 	.word	0x000000ff
        /*0168*/ 	.word	0x00000020
        /*016c*/ 	.short	0x0100
        /*016e*/ 	.byte	0x04
	.zero		1


	//   ....[9]....
        /*0170*/ 	.word	0x00000680
        /*0174*/ 	.word	0x000000ff
        /*0178*/ 	.word	0x000002e8
        /*017c*/ 	.short	0x0100
        /*017e*/ 	.byte	0x04
	.zero		1


	//   ....[10]....
        /*0180*/ 	.word	0x00000690
        /*0184*/ 	.word	0x000000ff
        /*0188*/ 	.word	0x00000028
        /*018c*/ 	.short	0x0100
        /*018e*/ 	.byte	0x04
	.zero		1


	//   ....[11]....
        /*0190*/ 	.word	0x000006a0
        /*0194*/ 	.word	0x000000ff
        /*0198*/ 	.word	0x000002f0
        /*019c*/ 	.short	0x0100
        /*019e*/ 	.byte	0x04
	.zero		1


	//   ....[12]....
        /*01a0*/ 	.word	0x000006b0
        /*01a4*/ 	.word	0x000000ff
        /*01a8*/ 	.word	0x00000030
        /*01ac*/ 	.short	0x0100
        /*01ae*/ 	.byte	0x04
	.zero		1


	//   ....[13]....
        /*01b0*/ 	.word	0x000006c0
        /*01b4*/ 	.word	0x000000ff
        /*01b8*/ 	.word	0x000002f8
        /*01bc*/ 	.short	0x0100
        /*01be*/ 	.byte	0x04
	.zero		1


	//   ....[14]....
        /*01c0*/ 	.word	0x000006d0
        /*01c4*/ 	.word	0x000000ff
        /*01c8*/ 	.word	0x00000038
        /*01cc*/ 	.short	0x0100
        /*01ce*/ 	.byte	0x04
	.zero		1


	//   ....[15]....
        /*01d0*/ 	.word	0x000006e0
        /*01d4*/ 	.word	0x000000ff
        /*01d8*/ 	.word	0x00000300
        /*01dc*/ 	.short	0x0100
        /*01de*/ 	.byte	0x04
	.zero		1


	//   ....[16]....
        /*01e0*/ 	.word	0x000006f0
        /*01e4*/ 	.word	0x000000ff
        /*01e8*/ 	.word	0x00000040
        /*01ec*/ 	.short	0x0100
        /*01ee*/ 	.byte	0x04
	.zero		1


	//   ....[17]....
        /*01f0*/ 	.word	0x00000700
        /*01f4*/ 	.word	0x000000ff
        /*01f8*/ 	.word	0x00000308
        /*01fc*/ 	.short	0x0100
        /*01fe*/ 	.byte	0x04
	.zero		1


	//   ....[18]....
        /*0200*/ 	.word	0x00000710
        /*0204*/ 	.word	0x000000ff
        /*0208*/ 	.word	0x00000048
        /*020c*/ 	.short	0x0100
        /*020e*/ 	.byte	0x04
	.zero		1


	//   ....[19]....
        /*0210*/ 	.word	0x00000720
        /*0214*/ 	.word	0x000000ff
        /*0218*/ 	.word	0x00000310
        /*021c*/ 	.short	0x0100
        /*021e*/ 	.byte	0x04
	.zero		1


	//   ....[20]....
        /*0220*/ 	.word	0x00000730
        /*0224*/ 	.word	0x000000ff
        /*0228*/ 	.word	0x00000050
        /*022c*/ 	.short	0x0100
        /*022e*/ 	.byte	0x04
	.zero		1


	//   ....[21]....
        /*0230*/ 	.word	0x00000740
        /*0234*/ 	.word	0x000000ff
        /*0238*/ 	.word	0x00000318
        /*023c*/ 	.short	0x0100
        /*023e*/ 	.byte	0x04
	.zero		1


	//   ....[22]....
        /*0240*/ 	.word	0x00000750
        /*0244*/ 	.word	0x000000ff
        /*0248*/ 	.word	0x00000058
        /*024c*/ 	.short	0x0100
        /*024e*/ 	.byte	0x04
	.zero		1


	//   ....[23]....
        /*0250*/ 	.word	0x00000760
        /*0254*/ 	.word	0x000000ff
        /*0258*/ 	.word	0x00000320
        /*025c*/ 	.short	0x0100
        /*025e*/ 	.byte	0x04
	.zero		1


	//   ....[24]....
        /*0260*/ 	.word	0x00000770
        /*0264*/ 	.word	0x000000ff
        /*0268*/ 	.word	0x00000060
        /*026c*/ 	.short	0x0100
        /*026e*/ 	.byte	0x04
	.zero		1


	//   ....[25]....
        /*0270*/ 	.word	0x00000780
        /*0274*/ 	.word	0x000000ff
        /*0278*/ 	.word	0x00000328
        /*027c*/ 	.short	0x0100
        /*027e*/ 	.byte	0x04
	.zero		1


	//   ....[26]....
        /*0280*/ 	.word	0x00000790
        /*0284*/ 	.word	0x000000ff
        /*0288*/ 	.word	0x00000068
        /*028c*/ 	.short	0x0100
        /*028e*/ 	.byte	0x04
	.zero		1


	//   ....[27]....
        /*0290*/ 	.word	0x000007a0
        /*0294*/ 	.word	0x000000ff
        /*0298*/ 	.word	0x00000330
        /*029c*/ 	.short	0x0100
        /*029e*/ 	.byte	0x04
	.zero		1


	//   ....[28]....
        /*02a0*/ 	.word	0x000007b0
        /*02a4*/ 	.word	0x000000ff
        /*02a8*/ 	.word	0x00000070
        /*02ac*/ 	.short	0x0100
        /*02ae*/ 	.byte	0x04
	.zero		1


	//   ....[29]....
        /*02b0*/ 	.word	0x000007c0
        /*02b4*/ 	.word	0x000000ff
        /*02b8*/ 	.word	0x00000338
        /*02bc*/ 	.short	0x0100
        /*02be*/ 	.byte	0x04
	.zero		1


	//   ....[30]....
        /*02c0*/ 	.word	0x000007d0
        /*02c4*/ 	.word	0x000000ff
        /*02c8*/ 	.word	0x00000078
        /*02cc*/ 	.short	0x0100
        /*02ce*/ 	.byte	0x04
	.zero		1


	//   ....[31]....
        /*02d0*/ 	.word	0x000007e0
        /*02d4*/ 	.word	0x000000ff
        /*02d8*/ 	.word	0x00000340
        /*02dc*/ 	.short	0x0100
        /*02de*/ 	.byte	0x04
	.zero		1


	//   ....[32]....
        /*02e0*/ 	.word	0x000007f0
        /*02e4*/ 	.word	0x000000ff
        /*02e8*/ 	.word	0x00000080
        /*02ec*/ 	.short	0x0100
        /*02ee*/ 	.byte	0x04
	.zero		1


	//   ....[33]....
        /*02f0*/ 	.word	0x00000800
        /*02f4*/ 	.word	0x000000ff
        /*02f8*/ 	.word	0x00000348
        /*02fc*/ 	.short	0x0100
        /*02fe*/ 	.byte	0x04
	.zero		1


	//   ....[34]....
        /*0300*/ 	.word	0x00000810
        /*0304*/ 	.word	0x000000ff
        /*0308*/ 	.word	0x00000088
        /*030c*/ 	.short	0x0100
        /*030e*/ 	.byte	0x04
	.zero		1


	//   ....[35]....
        /*0310*/ 	.word	0x00000820
        /*0314*/ 	.word	0x000000ff
        /*0318*/ 	.word	0x00000350
        /*031c*/ 	.short	0x0100
        /*031e*/ 	.byte	0x04
	.zero		1


	//   ....[36]....
        /*0320*/ 	.word	0x00000830
        /*0324*/ 	.word	0x000000ff
        /*0328*/ 	.word	0x00000090
        /*032c*/ 	.short	0x0100
        /*032e*/ 	.byte	0x04
	.zero		1


	//   ....[37]....
        /*0330*/ 	.word	0x00000840
        /*0334*/ 	.word	0x000000ff
        /*0338*/ 	.word	0x00000358
        /*033c*/ 	.short	0x0100
        /*033e*/ 	.byte	0x04
	.zero		1


	//   ....[38]....
        /*0340*/ 	.word	0x00000850
        /*0344*/ 	.word	0x000000ff
        /*0348*/ 	.word	0x00000098
        /*034c*/ 	.short	0x0100
        /*034e*/ 	.byte	0x04
	.zero		1


	//   ....[39]....
        /*0350*/ 	.word	0x00000860
        /*0354*/ 	.word	0x000000ff
        /*0358*/ 	.word	0x00000360
        /*035c*/ 	.short	0x0100
        /*035e*/ 	.byte	0x04
	.zero		1


	//   ....[40]....
        /*0360*/ 	.word	0x00000870
        /*0364*/ 	.word	0x000000ff
        /*0368*/ 	.word	0x000000a0
        /*036c*/ 	.short	0x0100
        /*036e*/ 	.byte	0x04
	.zero		1


	//   ....[41]....
        /*0370*/ 	.word	0x00000880
        /*0374*/ 	.word	0x000000ff
        /*0378*/ 	.word	0x00000368
        /*037c*/ 	.short	0x0100
        /*037e*/ 	.byte	0x04
	.zero		1


	//   ....[42]....
        /*0380*/ 	.word	0x00000890
        /*0384*/ 	.word	0x000000ff
        /*0388*/ 	.word	0x000000a8
        /*038c*/ 	.short	0x0100
        /*038e*/ 	.byte	0x04
	.zero		1


	//   ....[43]....
        /*0390*/ 	.word	0x000008a0
        /*0394*/ 	.word	0x000000ff
        /*0398*/ 	.word	0x00000370
        /*039c*/ 	.short	0x0100
        /*039e*/ 	.byte	0x04
	.zero		1


	//   ....[44]....
        /*03a0*/ 	.word	0x000008b0
        /*03a4*/ 	.word	0x000000ff
        /*03a8*/ 	.word	0x000000b0
        /*03ac*/ 	.short	0x0100
        /*03ae*/ 	.byte	0x04
	.zero		1


	//   ....[45]....
        /*03b0*/ 	.word	0x000008c0
        /*03b4*/ 	.word	0x000000ff
        /*03b8*/ 	.word	0x00000378
        /*03bc*/ 	.short	0x0100
        /*03be*/ 	.byte	0x04
	.zero		1


	//   ....[46]....
        /*03c0*/ 	.word	0x000008d0
        /*03c4*/ 	.word	0x000000ff
        /*03c8*/ 	.word	0x000000b8
        /*03cc*/ 	.short	0x0100
        /*03ce*/ 	.byte	0x04
	.zero		1


	//   ....[47]....
        /*03d0*/ 	.word	0x000008e0
        /*03d4*/ 	.word	0x000000ff
        /*03d8*/ 	.word	0x00000380
        /*03dc*/ 	.short	0x0100
        /*03de*/ 	.byte	0x04
	.zero		1


	//   ....[48]....
        /*03e0*/ 	.word	0x000008f0
        /*03e4*/ 	.word	0x000000ff
        /*03e8*/ 	.word	0x000000c0
        /*03ec*/ 	.short	0x0100
        /*03ee*/ 	.byte	0x04
	.zero		1


	//   ....[49]....
        /*03f0*/ 	.word	0x00000900
        /*03f4*/ 	.word	0x000000ff
        /*03f8*/ 	.word	0x00000388
        /*03fc*/ 	.short	0x0100
        /*03fe*/ 	.byte	0x04
	.zero		1


	//   ....[50]....
        /*0400*/ 	.word	0x00000910
        /*0404*/ 	.word	0x000000ff
        /*0408*/ 	.word	0x000000c8
        /*040c*/ 	.short	0x0100
        /*040e*/ 	.byte	0x04
	.zero		1


	//   ....[51]....
        /*0410*/ 	.word	0x00000920
        /*0414*/ 	.word	0x000000ff
        /*0418*/ 	.word	0x00000390
        /*041c*/ 	.short	0x0100
        /*041e*/ 	.byte	0x04
	.zero		1


	//   ....[52]....
        /*0420*/ 	.word	0x00000930
        /*0424*/ 	.word	0x000000ff
        /*0428*/ 	.word	0x000000d0
        /*042c*/ 	.short	0x0100
        /*042e*/ 	.byte	0x04
	.zero		1


	//   ....[53]....
        /*0430*/ 	.word	0x00000940
        /*0434*/ 	.word	0x000000ff
        /*0438*/ 	.word	0x00000398
        /*043c*/ 	.short	0x0100
        /*043e*/ 	.byte	0x04
	.zero		1


	//   ....[54]....
        /*0440*/ 	.word	0x00000950
        /*0444*/ 	.word	0x000000ff
        /*0448*/ 	.word	0x000000d8
        /*044c*/ 	.short	0x0100
        /*044e*/ 	.byte	0x04
	.zero		1


	//   ....[55]....
        /*0450*/ 	.word	0x00000960
        /*0454*/ 	.word	0x000000ff
        /*0458*/ 	.word	0x000003a0
        /*045c*/ 	.short	0x0100
        /*045e*/ 	.byte	0x04
	.zero		1


	//   ....[56]....
        /*0460*/ 	.word	0x00000970
        /*0464*/ 	.word	0x000000ff
        /*0468*/ 	.word	0x000000e0
        /*046c*/ 	.short	0x0100
        /*046e*/ 	.byte	0x04
	.zero		1


	//   ....[57]....
        /*0470*/ 	.word	0x00000980
        /*0474*/ 	.word	0x000000ff
        /*0478*/ 	.word	0x000003a8
        /*047c*/ 	.short	0x0100
        /*047e*/ 	.byte	0x04
	.zero		1


	//   ....[58]....
        /*0480*/ 	.word	0x00000990
        /*0484*/ 	.word	0x000000ff
        /*0488*/ 	.word	0x000000e8
        /*048c*/ 	.short	0x0100
        /*048e*/ 	.byte	0x04
	.zero		1


	//   ....[59]....
        /*0490*/ 	.word	0x000009a0
        /*0494*/ 	.word	0x000000ff
        /*0498*/ 	.word	0x000003b0
        /*049c*/ 	.short	0x0100
        /*049e*/ 	.byte	0x04
	.zero		1


	//   ....[60]....
        /*04a0*/ 	.word	0x000009b0
        /*04a4*/ 	.word	0x000000ff
        /*04a8*/ 	.word	0x000000f0
        /*04ac*/ 	.short	0x0100
        /*04ae*/ 	.byte	0x04
	.zero		1


	//   ....[61]....
        /*04b0*/ 	.word	0x000009c0
        /*04b4*/ 	.word	0x000000ff
        /*04b8*/ 	.word	0x000003b8
        /*04bc*/ 	.short	0x0100
        /*04be*/ 	.byte	0x04
	.zero		1


	//   ....[62]....
        /*04c0*/ 	.word	0x000009d0
        /*04c4*/ 	.word	0x000000ff
        /*04c8*/ 	.word	0x000000f8
        /*04cc*/ 	.short	0x0100
        /*04ce*/ 	.byte	0x04
	.zero		1


	//   ....[63]....
        /*04d0*/ 	.word	0x000009e0
        /*04d4*/ 	.word	0x000000ff
        /*04d8*/ 	.word	0x000003c0
        /*04dc*/ 	.short	0x0100
        /*04de*/ 	.byte	0x04
	.zero		1


	//   ....[64]....
        /*04e0*/ 	.word	0x000009f0
        /*04e4*/ 	.word	0x000000ff
        /*04e8*/ 	.word	0x00000100
        /*04ec*/ 	.short	0x0100
        /*04ee*/ 	.byte	0x04
	.zero		1


	//   ....[65]....
        /*04f0*/ 	.word	0x00000a00
        /*04f4*/ 	.word	0x000000ff
        /*04f8*/ 	.word	0x000003c8
        /*04fc*/ 	.short	0x0100
        /*04fe*/ 	.byte	0x04
	.zero		1


	//   ....[66]....
        /*0500*/ 	.word	0x00000a10
        /*0504*/ 	.word	0x000000ff
        /*0508*/ 	.word	0x00000108
        /*050c*/ 	.short	0x0100
        /*050e*/ 	.byte	0x04
	.zero		1


	//   ....[67]....
        /*0510*/ 	.word	0x00000a20
        /*0514*/ 	.word	0x000000ff
        /*0518*/ 	.word	0x000003d0
        /*051c*/ 	.short	0x0100
        /*051e*/ 	.byte	0x04
	.zero		1


	//   ....[68]....
        /*0520*/ 	.word	0x00000a30
        /*0524*/ 	.word	0x000000ff
        /*0528*/ 	.word	0x00000110
        /*052c*/ 	.short	0x0100
        /*052e*/ 	.byte	0x04
	.zero		1


	//   ....[69]....
        /*0530*/ 	.word	0x00000a40
        /*0534*/ 	.word	0x000000ff
        /*0538*/ 	.word	0x000003d8
        /*053c*/ 	.short	0x0100
        /*053e*/ 	.byte	0x04
	.zero		1


	//   ....[70]....
        /*0540*/ 	.word	0x00000a50
        /*0544*/ 	.word	0x000000ff
        /*0548*/ 	.word	0x00000118
        /*054c*/ 	.short	0x0100
        /*054e*/ 	.byte	0x04
	.zero		1


	//   ....[71]....
        /*0550*/ 	.word	0x00000a60
        /*0554*/ 	.word	0x000000ff
        /*0558*/ 	.word	0x000003e0
        /*055c*/ 	.short	0x0100
        /*055e*/ 	.byte	0x04
	.zero		1


	//   ....[72]....
        /*0560*/ 	.word	0x00000a70
        /*0564*/ 	.word	0x000000ff
        /*0568*/ 	.word	0x00000120
        /*056c*/ 	.short	0x0100
        /*056e*/ 	.byte	0x04
	.zero		1


	//   ....[73]....
        /*0570*/ 	.word	0x00000a80
        /*0574*/ 	.word	0x000000ff
        /*0578*/ 	.word	0x000003e8
        /*057c*/ 	.short	0x0100
        /*057e*/ 	.byte	0x04
	.zero		1


	//   ....[74]....
        /*0580*/ 	.word	0x00000a90
        /*0584*/ 	.word	0x000000ff
        /*0588*/ 	.word	0x00000128
        /*058c*/ 	.short	0x0100
        /*058e*/ 	.byte	0x04
	.zero		1


	//   ....[75]....
        /*0590*/ 	.word	0x00000aa0
        /*0594*/ 	.word	0x000000ff
        /*0598*/ 	.word	0x000003f0
        /*059c*/ 	.short	0x0100
        /*059e*/ 	.byte	0x04
	.zero		1


	//   ....[76]....
        /*05a0*/ 	.word	0x00000ab0
        /*05a4*/ 	.word	0x000000ff
        /*05a8*/ 	.word	0x00000130
        /*05ac*/ 	.short	0x0100
        /*05ae*/ 	.byte	0x04
	.zero		1


	//   ....[77]....
        /*05b0*/ 	.word	0x00000ac0
        /*05b4*/ 	.word	0x000000ff
        /*05b8*/ 	.word	0x000003f8
        /*05bc*/ 	.short	0x0100
        /*05be*/ 	.byte	0x04
	.zero		1


	//   ....[78]....
        /*05c0*/ 	.word	0x00000ad0
        /*05c4*/ 	.word	0x000000ff
        /*05c8*/ 	.word	0x00000138
        /*05cc*/ 	.short	0x0100
        /*05ce*/ 	.byte	0x04
	.zero		1


	//   ....[79]....
        /*05d0*/ 	.word	0x00000ae0
        /*05d4*/ 	.word	0x000000ff
        /*05d8*/ 	.word	0x00000400
        /*05dc*/ 	.short	0x0100
        /*05de*/ 	.byte	0x04
	.zero		1


	//   ....[80]....
        /*05e0*/ 	.word	0x00000af0
        /*05e4*/ 	.word	0x000000ff
        /*05e8*/ 	.word	0x00000140
        /*05ec*/ 	.short	0x0100
        /*05ee*/ 	.byte	0x04
	.zero		1


	//   ....[81]....
        /*05f0*/ 	.word	0x00000b00
        /*05f4*/ 	.word	0x000000ff
        /*05f8*/ 	.word	0x00000408
        /*05fc*/ 	.short	0x0100
        /*05fe*/ 	.byte	0x04
	.zero		1


	//   ....[82]....
        /*0600*/ 	.word	0x00000b10
        /*0604*/ 	.word	0x000000ff
        /*0608*/ 	.word	0x00000148
        /*060c*/ 	.short	0x0100
        /*060e*/ 	.byte	0x04
	.zero		1


	//   ....[83]....
        /*0610*/ 	.word	0x00000b20
        /*0614*/ 	.word	0x000000ff
        /*0618*/ 	.word	0x00000410
        /*061c*/ 	.short	0x0100
        /*061e*/ 	.byte	0x04
	.zero		1


	//   ....[84]....
        /*0620*/ 	.word	0x00000b30
        /*0624*/ 	.word	0x000000ff
        /*0628*/ 	.word	0x00000150
        /*062c*/ 	.short	0x0100
        /*062e*/ 	.byte	0x04
	.zero		1


	//   ....[85]....
        /*0630*/ 	.word	0x00000b40
        /*0634*/ 	.word	0x000000ff
        /*0638*/ 	.word	0x00000418
        /*063c*/ 	.short	0x0100
        /*063e*/ 	.byte	0x04
	.zero		1


	//   ....[86]....
        /*0640*/ 	.word	0x00000b50
        /*0644*/ 	.word	0x000000ff
        /*0648*/ 	.word	0x00000158
        /*064c*/ 	.short	0x0100
        /*064e*/ 	.byte	0x04
	.zero		1


	//   ....[87]....
        /*0650*/ 	.word	0x00000b60
        /*0654*/ 	.word	0x000000ff
        /*0658*/ 	.word	0x00000420
        /*065c*/ 	.short	0x0100
        /*065e*/ 	.byte	0x04
	.zero		1


	//   ....[88]....
        /*0660*/ 	.word	0x00000b70
        /*0664*/ 	.word	0x000000ff
        /*0668*/ 	.word	0x00000160
        /*066c*/ 	.short	0x0100
        /*066e*/ 	.byte	0x04
	.zero		1


	//   ....[89]....
        /*0670*/ 	.word	0x00000b80
        /*0674*/ 	.word	0x000000ff
        /*0678*/ 	.word	0x00000428
        /*067c*/ 	.short	0x0100
        /*067e*/ 	.byte	0x04
	.zero		1


	//   ....[90]....
        /*0680*/ 	.word	0x00000b90
        /*0684*/ 	.word	0x000000ff
        /*0688*/ 	.word	0x00000168
        /*068c*/ 	.short	0x0100
        /*068e*/ 	.byte	0x04
	.zero		1


	//   ....[91]....
        /*0690*/ 	.word	0x00000ba0
        /*0694*/ 	.word	0x000000ff
        /*0698*/ 	.word	0x00000430
        /*069c*/ 	.short	0x0100
        /*069e*/ 	.byte	0x04
	.zero		1


	//   ....[92]....
        /*06a0*/ 	.word	0x00000bb0
        /*06a4*/ 	.word	0x000000ff
        /*06a8*/ 	.word	0x00000170
        /*06ac*/ 	.short	0x0100
        /*06ae*/ 	.byte	0x04
	.zero		1


	//   ....[93]....
        /*06b0*/ 	.word	0x00000bc0
        /*06b4*/ 	.word	0x000000ff
        /*06b8*/ 	.word	0x00000438
        /*06bc*/ 	.short	0x0100
        /*06be*/ 	.byte	0x04
	.zero		1


	//   ....[94]....
        /*06c0*/ 	.word	0x00000bd0
        /*06c4*/ 	.word	0x000000ff
        /*06c8*/ 	.word	0x00000178
        /*06cc*/ 	.short	0x0100
        /*06ce*/ 	.byte	0x04
	.zero		1


	//   ....[95]....
        /*06d0*/ 	.word	0x00000be0
        /*06d4*/ 	.word	0x000000ff
        /*06d8*/ 	.word	0x00000440
        /*06dc*/ 	.short	0x0100
        /*06de*/ 	.byte	0x04
	.zero		1


	//   ....[96]....
        /*06e0*/ 	.word	0x00000bf0
        /*06e4*/ 	.word	0x000000ff
        /*06e8*/ 	.word	0x00000180
        /*06ec*/ 	.short	0x0100
        /*06ee*/ 	.byte	0x04
	.zero		1


	//   ....[97]....
        /*06f0*/ 	.word	0x00000c00
        /*06f4*/ 	.word	0x000000ff
        /*06f8*/ 	.word	0x00000448
        /*06fc*/ 	.short	0x0100
        /*06fe*/ 	.byte	0x04
	.zero		1


	//   ....[98]....
        /*0700*/ 	.word	0x00000c10
        /*0704*/ 	.word	0x000000ff
        /*0708*/ 	.word	0x00000188
        /*070c*/ 	.short	0x0100
        /*070e*/ 	.byte	0x04
	.zero		1


	//   ....[99]....
        /*0710*/ 	.word	0x00000c20
        /*0714*/ 	.word	0x000000ff
        /*0718*/ 	.word	0x00000450
        /*071c*/ 	.short	0x0100
        /*071e*/ 	.byte	0x04
	.zero		1


	//   ....[100]....
        /*0720*/ 	.word	0x00000c30
        /*0724*/ 	.word	0x000000ff
        /*0728*/ 	.word	0x00000190
        /*072c*/ 	.short	0x0100
        /*072e*/ 	.byte	0x04
	.zero		1


	//   ....[101]....
        /*0730*/ 	.word	0x00000c40
        /*0734*/ 	.word	0x000000ff
        /*0738*/ 	.word	0x00000458
        /*073c*/ 	.short	0x0100
        /*073e*/ 	.byte	0x04
	.zero		1


	//   ....[102]....
        /*0740*/ 	.word	0x00000c50
        /*0744*/ 	.word	0x000000ff
        /*0748*/ 	.word	0x00000198
        /*074c*/ 	.short	0x0100
        /*074e*/ 	.byte	0x04
	.zero		1


	//   ....[103]....
        /*0750*/ 	.word	0x00000c60
        /*0754*/ 	.word	0x000000ff
        /*0758*/ 	.word	0x00000460
        /*075c*/ 	.short	0x0100
        /*075e*/ 	.byte	0x04
	.zero		1


	//   ....[104]....
        /*0760*/ 	.word	0x00000c70
        /*0764*/ 	.word	0x000000ff
        /*0768*/ 	.word	0x000001a0
        /*076c*/ 	.short	0x0100
        /*076e*/ 	.byte	0x04
	.zero		1


	//   ....[105]....
        /*0770*/ 	.word	0x00000c80
        /*0774*/ 	.word	0x000000ff
        /*0778*/ 	.word	0x00000468
        /*077c*/ 	.short	0x0100
        /*077e*/ 	.byte	0x04
	.zero		1


	//   ....[106]....
        /*0780*/ 	.word	0x00000c90
        /*0784*/ 	.word	0x000000ff
        /*0788*/ 	.word	0x000001a8
        /*078c*/ 	.short	0x0100
        /*078e*/ 	.byte	0x04
	.zero		1


	//   ....[107]....
        /*0790*/ 	.word	0x00000ca0
        /*0794*/ 	.word	0x000000ff
        /*0798*/ 	.word	0x00000470
        /*079c*/ 	.short	0x0100
        /*079e*/ 	.byte	0x04
	.zero		1


	//   ....[108]....
        /*07a0*/ 	.word	0x00000cb0
        /*07a4*/ 	.word	0x000000ff
        /*07a8*/ 	.word	0x000001b0
        /*07ac*/ 	.short	0x0100
        /*07ae*/ 	.byte	0x04
	.zero		1


	//   ....[109]....
        /*07b0*/ 	.word	0x00000cc0
        /*07b4*/ 	.word	0x000000ff
        /*07b8*/ 	.word	0x00000478
        /*07bc*/ 	.short	0x0100
        /*07be*/ 	.byte	0x04
	.zero		1


	//   ....[110]....
        /*07c0*/ 	.word	0x00000cd0
        /*07c4*/ 	.word	0x000000ff
        /*07c8*/ 	.word	0x000001b8
        /*07cc*/ 	.short	0x0100
        /*07ce*/ 	.byte	0x04
	.zero		1


	//   ....[111]....
        /*07d0*/ 	.word	0x00000ce0
        /*07d4*/ 	.word	0x000000ff
        /*07d8*/ 	.word	0x00000480
        /*07dc*/ 	.short	0x0100
        /*07de*/ 	.byte	0x04
	.zero		1


	//   ....[112]....
        /*07e0*/ 	.word	0x00000cf0
        /*07e4*/ 	.word	0x000000ff
        /*07e8*/ 	.word	0x000001c0
        /*07ec*/ 	.short	0x0100
        /*07ee*/ 	.byte	0x04
	.zero		1


	//   ....[113]....
        /*07f0*/ 	.word	0x00000d00
        /*07f4*/ 	.word	0x000000ff
        /*07f8*/ 	.word	0x00000488
        /*07fc*/ 	.short	0x0100
        /*07fe*/ 	.byte	0x04
	.zero		1


	//   ....[114]....
        /*0800*/ 	.word	0x00000d10
        /*0804*/ 	.word	0x000000ff
        /*0808*/ 	.word	0x000001c8
        /*080c*/ 	.short	0x0100
        /*080e*/ 	.byte	0x04
	.zero		1


	//   ....[115]....
        /*0810*/ 	.word	0x00000d20
        /*0814*/ 	.word	0x000000ff
        /*0818*/ 	.word	0x00000490
        /*081c*/ 	.short	0x0100
        /*081e*/ 	.byte	0x04
	.zero		1


	//   ....[116]....
        /*0820*/ 	.word	0x00000d30
        /*0824*/ 	.word	0x000000ff
        /*0828*/ 	.word	0x000001d0
        /*082c*/ 	.short	0x0100
        /*082e*/ 	.byte	0x04
	.zero		1


	//   ....[117]....
        /*0830*/ 	.word	0x00000d40
        /*0834*/ 	.word	0x000000ff
        /*0838*/ 	.word	0x00000498
        /*083c*/ 	.short	0x0100
        /*083e*/ 	.byte	0x04
	.zero		1


	//   ....[118]....
        /*0840*/ 	.word	0x00000d50
        /*0844*/ 	.word	0x000000ff
        /*0848*/ 	.word	0x000001d8
        /*084c*/ 	.short	0x0100
        /*084e*/ 	.byte	0x04
	.zero		1


	//   ....[119]....
        /*0850*/ 	.word	0x00000d60
        /*0854*/ 	.word	0x000000ff
        /*0858*/ 	.word	0x000004a0
        /*085c*/ 	.short	0x0100
        /*085e*/ 	.byte	0x04
	.zero		1


	//   ....[120]....
        /*0860*/ 	.word	0x00000d70
        /*0864*/ 	.word	0x000000ff
        /*0868*/ 	.word	0x000001e0
        /*086c*/ 	.short	0x0100
        /*086e*/ 	.byte	0x04
	.zero		1


	//   ....[121]....
        /*0870*/ 	.word	0x00000d80
        /*0874*/ 	.word	0x000000ff
        /*0878*/ 	.word	0x000004a8
        /*087c*/ 	.short	0x0100
        /*087e*/ 	.byte	0x04
	.zero		1


	//   ....[122]....
        /*0880*/ 	.word	0x00000d90
        /*0884*/ 	.word	0x000000ff
        /*0888*/ 	.word	0x000001e8
        /*088c*/ 	.short	0x0100
        /*088e*/ 	.byte	0x04
	.zero		1


	//   ....[123]....
        /*0890*/ 	.word	0x00000da0
        /*0894*/ 	.word	0x000000ff
        /*0898*/ 	.word	0x000004b0
        /*089c*/ 	.short	0x0100
        /*089e*/ 	.byte	0x04
	.zero		1


	//   ....[124]....
        /*08a0*/ 	.word	0x00000db0
        /*08a4*/ 	.word	0x000000ff
        /*08a8*/ 	.word	0x000001f0
        /*08ac*/ 	.short	0x0100
        /*08ae*/ 	.byte	0x04
	.zero		1


	//   ....[125]....
        /*08b0*/ 	.word	0x00000dc0
        /*08b4*/ 	.word	0x000000ff
        /*08b8*/ 	.word	0x000004b8
        /*08bc*/ 	.short	0x0100
        /*08be*/ 	.byte	0x04
	.zero		1


	//   ....[126]....
        /*08c0*/ 	.word	0x00000dd0
        /*08c4*/ 	.word	0x000000ff
        /*08c8*/ 	.word	0x000001f8
        /*08cc*/ 	.short	0x0100
        /*08ce*/ 	.byte	0x04
	.zero		1


	//   ....[127]....
        /*08d0*/ 	.word	0x00000de0
        /*08d4*/ 	.word	0x000000ff
        /*08d8*/ 	.word	0x000004c0
        /*08dc*/ 	.short	0x0100
        /*08de*/ 	.byte	0x04
	.zero		1


	//   ....[128]....
        /*08e0*/ 	.word	0x00000df0
        /*08e4*/ 	.word	0x000000ff
        /*08e8*/ 	.word	0x00000200
        /*08ec*/ 	.short	0x0100
        /*08ee*/ 	.byte	0x04
	.zero		1


	//   ....[129]....
        /*08f0*/ 	.word	0x00000e00
        /*08f4*/ 	.word	0x000000ff
        /*08f8*/ 	.word	0x000004c8
        /*08fc*/ 	.short	0x0100
        /*08fe*/ 	.byte	0x04
	.zero		1


	//   ....[130]....
        /*0900*/ 	.word	0x00000e10
        /*0904*/ 	.word	0x000000ff
        /*0908*/ 	.word	0x00000208
        /*090c*/ 	.short	0x0100
        /*090e*/ 	.byte	0x04
	.zero		1


	//   ....[131]....
        /*0910*/ 	.word	0x00000e20
        /*0914*/ 	.word	0x000000ff
        /*0918*/ 	.word	0x000004d0
        /*091c*/ 	.short	0x0100
        /*091e*/ 	.byte	0x04
	.zero		1


	//   ....[132]....
        /*0920*/ 	.word	0x00000e30
        /*0924*/ 	.word	0x000000ff
        /*0928*/ 	.word	0x00000210
        /*092c*/ 	.short	0x0100
        /*092e*/ 	.byte	0x04
	.zero		1


	//   ....[133]....
        /*0930*/ 	.word	0x00000e40
        /*0934*/ 	.word	0x000000ff
        /*0938*/ 	.word	0x000004d8
        /*093c*/ 	.short	0x0100
        /*093e*/ 	.byte	0x04
	.zero		1


	//   ....[134]....
        /*0940*/ 	.word	0x00000e50
        /*0944*/ 	.word	0x000000ff
        /*0948*/ 	.word	0x00000218
        /*094c*/ 	.short	0x0100
        /*094e*/ 	.byte	0x04
	.zero		1


	//   ....[135]....
        /*0950*/ 	.word	0x00000e60
        /*0954*/ 	.word	0x000000ff
        /*0958*/ 	.word	0x000004e0
        /*095c*/ 	.short	0x0100
        /*095e*/ 	.byte	0x04
	.zero		1


	//   ....[136]....
        /*0960*/ 	.word	0x00000e70
        /*0964*/ 	.word	0x000000ff
        /*0968*/ 	.word	0x00000220
        /*096c*/ 	.short	0x0100
        /*096e*/ 	.byte	0x04
	.zero		1


	//   ....[137]....
        /*0970*/ 	.word	0x00000e80
        /*0974*/ 	.word	0x000000ff
        /*0978*/ 	.word	0x000004e8
        /*097c*/ 	.short	0x0100
        /*097e*/ 	.byte	0x04
	.zero		1


	//   ....[138]....
        /*0980*/ 	.word	0x00000e90
        /*0984*/ 	.word	0x000000ff
        /*0988*/ 	.word	0x00000228
        /*098c*/ 	.short	0x0100
        /*098e*/ 	.byte	0x04
	.zero		1


	//   ....[139]....
        /*0990*/ 	.word	0x00000ea0
        /*0994*/ 	.word	0x000000ff
        /*0998*/ 	.word	0x000004f0
        /*099c*/ 	.short	0x0100
        /*099e*/ 	.byte	0x04
	.zero		1


	//   ....[140]....
        /*09a0*/ 	.word	0x00000eb0
        /*09a4*/ 	.word	0x000000ff
        /*09a8*/ 	.word	0x00000230
        /*09ac*/ 	.short	0x0100
        /*09ae*/ 	.byte	0x04
	.zero		1


	//   ....[141]....
        /*09b0*/ 	.word	0x00000ec0
        /*09b4*/ 	.word	0x000000ff
        /*09b8*/ 	.word	0x000004f8
        /*09bc*/ 	.short	0x0100
        /*09be*/ 	.byte	0x04
	.zero		1


	//   ....[142]....
        /*09c0*/ 	.word	0x00000ed0
        /*09c4*/ 	.word	0x000000ff
        /*09c8*/ 	.word	0x00000238
        /*09cc*/ 	.short	0x0100
        /*09ce*/ 	.byte	0x04
	.zero		1


	//   ....[143]....
        /*09d0*/ 	.word	0x00000ee0
        /*09d4*/ 	.word	0x000000ff
        /*09d8*/ 	.word	0x00000500
        /*09dc*/ 	.short	0x0100
        /*09de*/ 	.byte	0x04
	.zero		1


	//   ....[144]....
        /*09e0*/ 	.word	0x00000ef0
        /*09e4*/ 	.word	0x000000ff
        /*09e8*/ 	.word	0x00000240
        /*09ec*/ 	.short	0x0100
        /*09ee*/ 	.byte	0x04
	.zero		1


	//   ....[145]....
        /*09f0*/ 	.word	0x00000f00
        /*09f4*/ 	.word	0x000000ff
        /*09f8*/ 	.word	0x00000508
        /*09fc*/ 	.short	0x0100
        /*09fe*/ 	.byte	0x04
	.zero		1


	//   ....[146]....
        /*0a00*/ 	.word	0x00000f10
        /*0a04*/ 	.word	0x000000ff
        /*0a08*/ 	.word	0x00000248
        /*0a0c*/ 	.short	0x0100
        /*0a0e*/ 	.byte	0x04
	.zero		1


	//   ....[147]....
        /*0a10*/ 	.word	0x00000f20
        /*0a14*/ 	.word	0x000000ff
        /*0a18*/ 	.word	0x00000510
        /*0a1c*/ 	.short	0x0100
        /*0a1e*/ 	.byte	0x04
	.zero		1


	//   ....[148]....
        /*0a20*/ 	.word	0x00000f30
        /*0a24*/ 	.word	0x000000ff
        /*0a28*/ 	.word	0x00000250
        /*0a2c*/ 	.short	0x0100
        /*0a2e*/ 	.byte	0x04
	.zero		1


	//   ....[149]....
        /*0a30*/ 	.word	0x00000f40
        /*0a34*/ 	.word	0x000000ff
        /*0a38*/ 	.word	0x00000518
        /*0a3c*/ 	.short	0x0100
        /*0a3e*/ 	.byte	0x04
	.zero		1


	//   ....[150]....
        /*0a40*/ 	.word	0x00000f50
        /*0a44*/ 	.word	0x000000ff
        /*0a48*/ 	.word	0x00000258
        /*0a4c*/ 	.short	0x0100
        /*0a4e*/ 	.byte	0x04
	.zero		1


	//   ....[151]....
        /*0a50*/ 	.word	0x00000f60
        /*0a54*/ 	.word	0x000000ff
        /*0a58*/ 	.word	0x00000520
        /*0a5c*/ 	.short	0x0100
        /*0a5e*/ 	.byte	0x04
	.zero		1


	//   ....[152]....
        /*0a60*/ 	.word	0x00000f70
        /*0a64*/ 	.word	0x000000ff
        /*0a68*/ 	.word	0x00000260
        /*0a6c*/ 	.short	0x0100
        /*0a6e*/ 	.byte	0x04
	.zero		1


	//   ....[153]....
        /*0a70*/ 	.word	0x00000f80
        /*0a74*/ 	.word	0x000000ff
        /*0a78*/ 	.word	0x00000528
        /*0a7c*/ 	.short	0x0100
        /*0a7e*/ 	.byte	0x04
	.zero		1


	//   ....[154]....
        /*0a80*/ 	.word	0x00000f90
        /*0a84*/ 	.word	0x000000ff
        /*0a88*/ 	.word	0x00000268
        /*0a8c*/ 	.short	0x0100
        /*0a8e*/ 	.byte	0x04
	.zero		1


	//   ....[155]....
        /*0a90*/ 	.word	0x00000fa0
        /*0a94*/ 	.word	0x000000ff
        /*0a98*/ 	.word	0x00000530
        /*0a9c*/ 	.short	0x0100
        /*0a9e*/ 	.byte	0x04
	.zero		1


	//   ....[156]....
        /*0aa0*/ 	.word	0x00000fb0
        /*0aa4*/ 	.word	0x000000ff
        /*0aa8*/ 	.word	0x00000270
        /*0aac*/ 	.short	0x0100
        /*0aae*/ 	.byte	0x04
	.zero		1


	//   ....[157]....
        /*0ab0*/ 	.word	0x00000fc0
        /*0ab4*/ 	.word	0x000000ff
        /*0ab8*/ 	.word	0x00000538
        /*0abc*/ 	.short	0x0100
        /*0abe*/ 	.byte	0x04
	.zero		1


	//   ....[158]....
        /*0ac0*/ 	.word	0x00000fd0
        /*0ac4*/ 	.word	0x000000ff
        /*0ac8*/ 	.word	0x00000278
        /*0acc*/ 	.short	0x0100
        /*0ace*/ 	.byte	0x04
	.zero		1


	//   ....[159]....
        /*0ad0*/ 	.word	0x00000fe0
        /*0ad4*/ 	.word	0x000000ff
        /*0ad8*/ 	.word	0x00000540
        /*0adc*/ 	.short	0x0100
        /*0ade*/ 	.byte	0x04
	.zero		1


	//   ....[160]....
        /*0ae0*/ 	.word	0x00000ff0
        /*0ae4*/ 	.word	0x000000ff
        /*0ae8*/ 	.word	0x00000280
        /*0aec*/ 	.short	0x0100
        /*0aee*/ 	.byte	0x04
	.zero		1


	//   ....[161]....
        /*0af0*/ 	.word	0x00001000
        /*0af4*/ 	.word	0x000000ff
        /*0af8*/ 	.word	0x00000548
        /*0afc*/ 	.short	0x0100
        /*0afe*/ 	.byte	0x04
	.zero		1


	//   ....[162]....
        /*0b00*/ 	.word	0x00001010
        /*0b04*/ 	.word	0x000000ff
        /*0b08*/ 	.word	0x00000288
        /*0b0c*/ 	.short	0x0100
        /*0b0e*/ 	.byte	0x04
	.zero		1


	//   ....[163]....
        /*0b10*/ 	.word	0x00001020
        /*0b14*/ 	.word	0x000000ff
        /*0b18*/ 	.word	0x00000550
        /*0b1c*/ 	.short	0x0100
        /*0b1e*/ 	.byte	0x04
	.zero		1


	//   ....[164]....
        /*0b20*/ 	.word	0x00001030
        /*0b24*/ 	.word	0x000000ff
        /*0b28*/ 	.word	0x00000290
        /*0b2c*/ 	.short	0x0100
        /*0b2e*/ 	.byte	0x04
	.zero		1


	//   ....[165]....
        /*0b30*/ 	.word	0x00001040
        /*0b34*/ 	.word	0x000000ff
        /*0b38*/ 	.word	0x00000558
        /*0b3c*/ 	.short	0x0100
        /*0b3e*/ 	.byte	0x04
	.zero		1


	//   ....[166]....
        /*0b40*/ 	.word	0x00001050
        /*0b44*/ 	.word	0x000000ff
        /*0b48*/ 	.word	0x00000298
        /*0b4c*/ 	.short	0x0100
        /*0b4e*/ 	.byte	0x04
	.zero		1


	//   ....[167]....
        /*0b50*/ 	.word	0x00001060
        /*0b54*/ 	.word	0x000000ff
        /*0b58*/ 	.word	0x00000560
        /*0b5c*/ 	.short	0x0100
        /*0b5e*/ 	.byte	0x04
	.zero		1


	//   ....[168]....
        /*0b60*/ 	.word	0x00001070
        /*0b64*/ 	.word	0x000000ff
        /*0b68*/ 	.word	0x000002a0
        /*0b6c*/ 	.short	0x0100
        /*0b6e*/ 	.byte	0x04
	.zero		1


	//   ....[169]....
        /*0b70*/ 	.word	0x00001080
        /*0b74*/ 	.word	0x000000ff
        /*0b78*/ 	.word	0x00000568
        /*0b7c*/ 	.short	0x0100
        /*0b7e*/ 	.byte	0x04
	.zero		1


	//   ....[170]....
        /*0b80*/ 	.word	0x00001090
        /*0b84*/ 	.word	0x000000ff
        /*0b88*/ 	.word	0x000002a8
        /*0b8c*/ 	.short	0x0100
        /*0b8e*/ 	.byte	0x04
	.zero		1


	//   ....[171]....
        /*0b90*/ 	.word	0x000010a0
        /*0b94*/ 	.word	0x000000ff
        /*0b98*/ 	.word	0x00000570
        /*0b9c*/ 	.short	0x0100
        /*0b9e*/ 	.byte	0x04
	.zero		1


	//   ....[172]....
        /*0ba0*/ 	.word	0x000010b0
        /*0ba4*/ 	.word	0x000000ff
        /*0ba8*/ 	.word	0x000002b0
        /*0bac*/ 	.short	0x0100
        /*0bae*/ 	.byte	0x04
	.zero		1


	//   ....[173]....
        /*0bb0*/ 	.word	0x000010c0
        /*0bb4*/ 	.word	0x000000ff
        /*0bb8*/ 	.word	0x00000578
        /*0bbc*/ 	.short	0x0100
        /*0bbe*/ 	.byte	0x04
	.zero		1


	//   ....[174]....
        /*0bc0*/ 	.word	0x000010d0
        /*0bc4*/ 	.word	0x000000ff
        /*0bc8*/ 	.word	0x000002b8
        /*0bcc*/ 	.short	0x0100
        /*0bce*/ 	.byte	0x04
	.zero		1


	//   ....[175]....
        /*0bd0*/ 	.word	0x000010e0
        /*0bd4*/ 	.word	0x000000ff
        /*0bd8*/ 	.word	0x00000580
        /*0bdc*/ 	.short	0x0100
        /*0bde*/ 	.byte	0x04
	.zero		1


	//   ....[176]....
        /*0be0*/ 	.word	0x000010f0
        /*0be4*/ 	.word	0x000000ff
        /*0be8*/ 	.word	0x000002c0
        /*0bec*/ 	.short	0x0100
        /*0bee*/ 	.byte	0x04
	.zero		1


	//   ....[177]....
        /*0bf0*/ 	.word	0x00001100
        /*0bf4*/ 	.word	0x000000ff
        /*0bf8*/ 	.word	0x00000588
        /*0bfc*/ 	.short	0x0100
        /*0bfe*/ 	.byte	0x04
	.zero		1


	//   ....[178]....
        /*0c00*/ 	.word	0x00001240
        /*0c04*/ 	.word	0x000000ff
        /*0c08*/ 	.word	0x00000590
        /*0c0c*/ 	.short	0x0100
        /*0c0e*/ 	.byte	0x04
	.zero		1


	//   ....[179]....
        /*0c10*/ 	.word	0x00001250
        /*0c14*/ 	.word	0x000000ff
        /*0c18*/ 	.word	0x00000598
        /*0c1c*/ 	.short	0x0100
        /*0c1e*/ 	.byte	0x04
	.zero		1


	//   ....[180]....
        /*0c20*/ 	.word	0x00001340
        /*0c24*/ 	.word	0x000000ff
        /*0c28*/ 	.word	0x000005a0
        /*0c2c*/ 	.short	0x0100
        /*0c2e*/ 	.byte	0x04
	.zero		1


	//   ....[181]....
        /*0c30*/ 	.word	0x00001350
        /*0c34*/ 	.word	0x000000ff
        /*0c38*/ 	.word	0x000005a8
        /*0c3c*/ 	.short	0x0100
        /*0c3e*/ 	.byte	0x04
	.zero		1


	//   ....[182]....
        /*0c40*/ 	.word	0x00001490
        /*0c44*/ 	.word	0x000000ff
        /*0c48*/ 	.word	0x000005b0
        /*0c4c*/ 	.short	0x0100
        /*0c4e*/ 	.byte	0x04
	.zero		1


	//   ....[183]....
        /*0c50*/ 	.word	0x000014a0
        /*0c54*/ 	.word	0x000000ff
        /*0c58*/ 	.word	0x000005c0
        /*0c5c*/ 	.short	0x0100
        /*0c5e*/ 	.byte	0x04
	.zero		1


	//   ....[184]....
        /*0c60*/ 	.word	0x000014b0
        /*0c64*/ 	.word	0x000000ff
        /*0c68*/ 	.word	0x000005b8
        /*0c6c*/ 	.short	0x0100
        /*0c6e*/ 	.byte	0x04
	.zero		1


	//   ....[185]....
        /*0c70*/ 	.word	0x000014c0
        /*0c74*/ 	.word	0x000000ff
        /*0c78*/ 	.word	0x000005c8
        /*0c7c*/ 	.short	0x0100
        /*0c7e*/ 	.byte	0x04
	.zero		1


	//   ....[186]....
        /*0c80*/ 	.word	0x000015f0
        /*0c84*/ 	.word	0x000000ff
        /*0c88*/ 	.word	0x000005d0
        /*0c8c*/ 	.short	0x0100
        /*0c8e*/ 	.byte	0x04
	.zero		1


	//   ....[187]....
        /*0c90*/ 	.word	0x00001600
        /*0c94*/ 	.word	0x000000ff
        /*0c98*/ 	.word	0x000005f0
        /*0c9c*/ 	.short	0x0100
        /*0c9e*/ 	.byte	0x04
	.zero		1


	//   ....[188]....
        /*0ca0*/ 	.word	0x00001610
        /*0ca4*/ 	.word	0x000000ff
        /*0ca8*/ 	.word	0x000005d8
        /*0cac*/ 	.short	0x0100
        /*0cae*/ 	.byte	0x04
	.zero		1


	//   ....[189]....
        /*0cb0*/ 	.word	0x00001620
        /*0cb4*/ 	.word	0x000000ff
        /*0cb8*/ 	.word	0x000005f8
        /*0cbc*/ 	.short	0x0100
        /*0cbe*/ 	.byte	0x04
	.zero		1


	//   ....[190]....
        /*0cc0*/ 	.word	0x00001630
        /*0cc4*/ 	.word	0x000000ff
        /*0cc8*/ 	.word	0x000005e0
        /*0ccc*/ 	.short	0x0100
        /*0cce*/ 	.byte	0x04
	.zero		1


	//   ....[191]....
        /*0cd0*/ 	.word	0x00001640
        /*0cd4*/ 	.word	0x000000ff
        /*0cd8*/ 	.word	0x00000600
        /*0cdc*/ 	.short	0x0100
        /*0cde*/ 	.byte	0x04
	.zero		1


	//   ....[192]....
        /*0ce0*/ 	.word	0x00001650
        /*0ce4*/ 	.word	0x000000ff
        /*0ce8*/ 	.word	0x000005e8
        /*0cec*/ 	.short	0x0100
        /*0cee*/ 	.byte	0x04
	.zero		1


	//   ....[193]....
        /*0cf0*/ 	.word	0x00001660
        /*0cf4*/ 	.word	0x000000ff
        /*0cf8*/ 	.word	0x00000608
        /*0cfc*/ 	.short	0x0100
        /*0cfe*/ 	.byte	0x04
	.zero		1


	//   ....[194]....
        /*0d00*/ 	.word	0x00001750
        /*0d04*/ 	.word	0x000000ff
        /*0d08*/ 	.word	0x00000610
        /*0d0c*/ 	.short	0x0100
        /*0d0e*/ 	.byte	0x04
	.zero		1


	//   ....[195]....
        /*0d10*/ 	.word	0x00001760
        /*0d14*/ 	.word	0x000000ff
        /*0d18*/ 	.word	0x00000620
        /*0d1c*/ 	.short	0x0100
        /*0d1e*/ 	.byte	0x04
	.zero		1


	//   ....[196]....
        /*0d20*/ 	.word	0x00001770
        /*0d24*/ 	.word	0x000000ff
        /*0d28*/ 	.word	0x00000618
        /*0d2c*/ 	.short	0x0100
        /*0d2e*/ 	.byte	0x04
	.zero		1


	//   ....[197]....
        /*0d30*/ 	.word	0x00001780
        /*0d34*/ 	.word	0x000000ff
        /*0d38*/ 	.word	0x00000628
        /*0d3c*/ 	.short	0x0100
        /*0d3e*/ 	.byte	0x04
	.zero		1


	//   ....[198]....
        /*0d40*/ 	.word	0x000022d0
        /*0d44*/ 	.word	0x00000000
        /*0d48*/ 	.word	0x00000620
        /*0d4c*/ 	.short	0x010a
        /*0d4e*/ 	.byte	0xff
	.zero		1


	//   ....[199]....
        /*0d50*/ 	.word	0x000022f0
        /*0d54*/ 	.word	0x00000000
        /*0d58*/ 	.word	0x00000610
        /*0d5c*/ 	.short	0x0101
        /*0d5e*/ 	.byte	0xff
	.zero		1


	//   ....[200]....
        /*0d60*/ 	.word	0x000023b0
        /*0d64*/ 	.word	0x000000ff
        /*0d68*/ 	.word	0x000002c8
        /*0d6c*/ 	.short	0x010a
        /*0d6e*/ 	.byte	0x04
	.zero		1


	//   ....[201]....
        /*0d70*/ 	.word	0x00002440
        /*0d74*/ 	.word	0x000000ff
        /*0d78*/ 	.word	0x000002c8
        /*0d7c*/ 	.short	0x010a
        /*0d7e*/ 	.byte	0x21
	.zero		1


	//   ....[202]....
        /*0d80*/ 	.word	0x000025f0
        /*0d84*/ 	.word	0x000000ff
        /*0d88*/ 	.word	0x000002c8
        /*0d8c*/ 	.short	0x010a
        /*0d8e*/ 	.byte	0x06
	.zero		1


	//   ....[203]....
        /*0d90*/ 	.word	0x000026f0
        /*0d94*/ 	.word	0x000000ff
        /*0d98*/ 	.word	0x000005a8
        /*0d9c*/ 	.short	0x0101
        /*0d9e*/ 	.byte	0x0d
	.zero		1


	//   ....[204]....
        /*0da0*/ 	.word	0x00002710
        /*0da4*/ 	.word	0x000000ff
        /*0da8*/ 	.word	0x000002c8
        /*0dac*/ 	.short	0x010a
        /*0dae*/ 	.byte	0x04
	.zero		1


	//   ....[205]....
        /*0db0*/ 	.word	0x00002790
        /*0db4*/ 	.word	0x000000ff
        /*0db8*/ 	.word	0x000002c8
        /*0dbc*/ 	.short	0x010a
        /*0dbe*/ 	.byte	0x09
	.zero		1


	//   ....[206]....
        /*0dc0*/ 	.word	0x00002930
        /*0dc4*/ 	.word	0x000000ff
        /*0dc8*/ 	.word	0x000002c8
        /*0dcc*/ 	.short	0x010a
        /*0dce*/ 	.byte	0x06
	.zero		1


	//   ....[207]....
        /*0dd0*/ 	.word	0x00002a60
        /*0dd4*/ 	.word	0x00000003
        /*0dd8*/ 	.word	0x000005b0
        /*0ddc*/ 	.short	0x010a
        /*0dde*/ 	.byte	0xff
	.zero		1


	//   ....[208]....
        /*0de0*/ 	.word	0x00002bb0
        /*0de4*/ 	.word	0x00000000
        /*0de8*/ 	.word	0x00000000
        /*0dec*/ 	.short	0x0101
        /*0dee*/ 	.byte	0xff
	.zero		1


	//   ....[209]....
        /*0df0*/ 	.word	0x00003180
        /*0df4*/ 	.word	0x000000ff
        /*0df8*/ 	.word	0x000002c8
        /*0dfc*/ 	.short	0x010a
        /*0dfe*/ 	.byte	0x04
	.zero		1


	//   ....[210]....
        /*0e00*/ 	.word	0x00003220
        /*0e04*/ 	.word	0x000000ff
        /*0e08*/ 	.word	0x00000000
        /*0e0c*/ 	.short	0x010a
        /*0e0e*/ 	.byte	0x06
	.zero		1


	//   ....[211]....
        /*0e10*/ 	.word	0x000032b0
        /*0e14*/ 	.word	0x000000ff
        /*0e18*/ 	.word	0x00000000
        /*0e1c*/ 	.short	0x010a
        /*0e1e*/ 	.byte	0x05
	.zero		1


	//   ....[212]....
        /*0e20*/ 	.word	0x00003340
        /*0e24*/ 	.word	0x000000ff
        /*0e28*/ 	.word	0x00000000
        /*0e2c*/ 	.short	0x010a
        /*0e2e*/ 	.byte	0x05
	.zero		1


	//   ....[213]....
        /*0e30*/ 	.word	0x000034c0
        /*0e34*/ 	.word	0x00000002
        /*0e38*/ 	.word	0x00000610
        /*0e3c*/ 	.short	0x010a
        /*0e3e*/ 	.byte	0xff
	.zero		1


	//   ....[214]....
        /*0e40*/ 	.word	0x00003520
        /*0e44*/ 	.word	0x00000004
        /*0e48*/ 	.word	0x00000000
        /*0e4c*/ 	.short	0x0101
        /*0e4e*/ 	.byte	0xff
	.zero		1


	//   ....[215]....
        /*0e50*/ 	.word	0x00003540
        /*0e54*/ 	.word	0x000000ff
        /*0e58*/ 	.word	0x000005c0
        /*0e5c*/ 	.short	0x010a
        /*0e5e*/ 	.byte	0x04
	.zero		1


	//   ....[216]....
        /*0e60*/ 	.word	0x00003660
        /*0e64*/ 	.word	0x00000002
        /*0e68*/ 	.word	0x000005b0
        /*0e6c*/ 	.short	0x010a
        /*0e6e*/ 	.byte	0xff
	.zero		1


	//   ....[217]....
        /*0e70*/ 	.word	0x00003770
        /*0e74*/ 	.word	0x00000002
        /*0e78*/ 	.word	0x00000000
        /*0e7c*/ 	.short	0x0101
        /*0e7e*/ 	.byte	0xff
	.zero		1


	//   ....[218]....
        /*0e80*/ 	.word	0x00003800
        /*0e84*/ 	.word	0x000000ff
        /*0e88*/ 	.word	0x000005c0
        /*0e8c*/ 	.short	0x0106
        /*0e8e*/ 	.byte	0x04
	.zero		1


	//   ....[219]....
        /*0e90*/ 	.word	0x00003820
        /*0e94*/ 	.word	0x000000ff
        /*0e98*/ 	.word	0x000005c0
        /*0e9c*/ 	.short	0x010a
        /*0e9e*/ 	.byte	0x04
	.zero		1


	//   ....[220]....
        /*0ea0*/ 	.word	0x000038b0
        /*0ea4*/ 	.word	0x000000ff
        /*0ea8*/ 	.word	0x000005c0
        /*0eac*/ 	.short	0x0106
        /*0eae*/ 	.byte	0x07
	.zero		1


	//   ....[221]....
        /*0eb0*/ 	.word	0x000038f0
        /*0eb4*/ 	.word	0x00000000
        /*0eb8*/ 	.word	0x000005c0
        /*0ebc*/ 	.short	0x010a
        /*0ebe*/ 	.byte	0xff
	.zero		1


	//   ....[222]....
        /*0ec0*/ 	.word	0x00003df0
        /*0ec4*/ 	.word	0x00000000
        /*0ec8*/ 	.word	0x000005b0
        /*0ecc*/ 	.short	0x010a
        /*0ece*/ 	.byte	0xff
	.zero		1


	//   ....[223]....
        /*0ed0*/ 	.word	0x00003ef0
        /*0ed4*/ 	.word	0x00000003
        /*0ed8*/ 	.word	0x00000000
        /*0edc*/ 	.short	0x0101
        /*0ede*/ 	.byte	0xff
	.zero		1


	//   ....[224]....
        /*0ee0*/ 	.word	0x00003f00
        /*0ee4*/ 	.word	0x000000ff
        /*0ee8*/ 	.word	0x00000000
        /*0eec*/ 	.short	0x010a
        /*0eee*/ 	.byte	0x04
	.zero		1


	//   ....[225]....
        /*0ef0*/ 	.word	0x00003f20
        /*0ef4*/ 	.word	0x000000ff
        /*0ef8*/ 	.word	0x000005f0
        /*0efc*/ 	.short	0x010a
        /*0efe*/ 	.byte	0x13
	.zero		1


	//   ....[226]....
        /*0f00*/ 	.word	0x00004060
        /*0f04*/ 	.word	0x000000ff
        /*0f08*/ 	.word	0x00000000
        /*0f0c*/ 	.short	0x010a
        /*0f0e*/ 	.byte	0x06
	.zero		1


	//   ....[227]....
        /*0f10*/ 	.word	0x00004160
        /*0f14*/ 	.word	0x000000ff
        /*0f18*/ 	.word	0x00000000
        /*0f1c*/ 	.short	0x010a
        /*0f1e*/ 	.byte	0x04
	.zero		1


	//   ....[228]....
        /*0f20*/ 	.word	0x00004340
        /*0f24*/ 	.word	0x000000ff
        /*0f28*/ 	.word	0x00000000
        /*0f2c*/ 	.short	0x010a
        /*0f2e*/ 	.byte	0x04
	.zero		1


	//   ....[229]....
        /*0f30*/ 	.word	0x000043d0
        /*0f34*/ 	.word	0x000000ff
        /*0f38*/ 	.word	0x00000000
        /*0f3c*/ 	.short	0x010a
        /*0f3e*/ 	.byte	0x05
	.zero		1


	//   ....[230]....
        /*0f40*/ 	.word	0x00004460
        /*0f44*/ 	.word	0x000000ff
        /*0f48*/ 	.word	0x00000000
        /*0f4c*/ 	.short	0x010a
        /*0f4e*/ 	.byte	0x05
	.zero		1


	//   ....[231]....
        /*0f50*/ 	.word	0x000044f0
        /*0f54*/ 	.word	0x000000ff
        /*0f58*/ 	.word	0x00000000
        /*0f5c*/ 	.short	0x010a
        /*0f5e*/ 	.byte	0x04
	.zero		1


	//   ....[232]....
        /*0f60*/ 	.word	0x000049f0
        /*0f64*/ 	.word	0x00000003
        /*0f68*/ 	.word	0x000005b0
        /*0f6c*/ 	.short	0x010a
        /*0f6e*/ 	.byte	0xff
	.zero		1


	//   ....[233]....
        /*0f70*/ 	.word	0x00004b60
        /*0f74*/ 	.word	0x00000000
        /*0f78*/ 	.word	0x00000000
        /*0f7c*/ 	.short	0x0101
        /*0f7e*/ 	.byte	0xff
	.zero		1


	//   ....[234]....
        /*0f80*/ 	.word	0x00005020
        /*0f84*/ 	.word	0x000000ff
        /*0f88*/ 	.word	0x000005a8
        /*0f8c*/ 	.short	0x010a
        /*0f8e*/ 	.byte	0x11
	.zero		1


	//   ....[235]....
        /*0f90*/ 	.word	0x000051b0
        /*0f94*/ 	.word	0x000000ff
        /*0f98*/ 	.word	0x00000598
        /*0f9c*/ 	.short	0x010a
        /*0f9e*/ 	.byte	0x11
	.zero		1


	//   ....[236]....
        /*0fa0*/ 	.word	0x000053d0
        /*0fa4*/ 	.word	0x000000ff
        /*0fa8*/ 	.word	0x00000590
        /*0fac*/ 	.short	0x010b
        /*0fae*/ 	.byte	0x11
	.zero		1


	//   ....[237]....
        /*0fb0*/ 	.word	0x000053e0
        /*0fb4*/ 	.word	0x000000ff
        /*0fb8*/ 	.word	0x00000000
        /*0fbc*/ 	.short	0x0101
        /*0fbe*/ 	.byte	0x22
	.zero		1


	//   ....[238]....
        /*0fc0*/ 	.word	0x00005420
        /*0fc4*/ 	.word	0x00000000
        /*0fc8*/ 	.word	0x00000598
        /*0fcc*/ 	.short	0x010a
        /*0fce*/ 	.byte	0xff
	.zero		1


	//   ....[239]....
        /*0fd0*/ 	.word	0x000056a0
        /*0fd4*/ 	.word	0x00000008
        /*0fd8*/ 	.word	0x000005b0
        /*0fdc*/ 	.short	0x010a
        /*0fde*/ 	.byte	0xff
	.zero		1


	//   ....[240]....
        /*0fe0*/ 	.word	0x00005820
        /*0fe4*/ 	.word	0x00000000
        /*0fe8*/ 	.word	0x00000000
        /*0fec*/ 	.short	0x0101
        /*0fee*/ 	.byte	0xff
	.zero		1


	//   ....[241]....
        /*0ff0*/ 	.word	0x000060c0
        /*0ff4*/ 	.word	0x000000ff
        /*0ff8*/ 	.word	0x00000590
        /*0ffc*/ 	.short	0x010a
        /*0ffe*/ 	.byte	0x2f
	.zero		1


	//   ....[242]....
        /*1000*/ 	.word	0x000060d0
        /*1004*/ 	.word	0x000000ff
        /*1008*/ 	.word	0x000005d0
        /*100c*/ 	.short	0x010a
        /*100e*/ 	.byte	0x2e
	.zero		1


	//   ....[243]....
        /*1010*/ 	.word	0x00006160
        /*1014*/ 	.word	0x000000ff
        /*1018*/ 	.word	0x00000590
        /*101c*/ 	.short	0x010a
        /*101e*/ 	.byte	0x2f
	.zero		1


	//   ....[244]....
        /*1020*/ 	.word	0x000062f0
        /*1024*/ 	.word	0x000000ff
        /*1028*/ 	.word	0x00000000
        /*102c*/ 	.short	0x0101
        /*102e*/ 	.byte	0x04
	.zero		1


	//   ....[245]....
        /*1030*/ 	.word	0x00006340
        /*1034*/ 	.word	0x000000ff
        /*1038*/ 	.word	0x000005d0
        /*103c*/ 	.short	0x010a
        /*103e*/ 	.byte	0x2e
	.zero		1


	//   ....[246]....
        /*1040*/ 	.word	0x00006710
        /*1044*/ 	.word	0x000000ff
        /*1048*/ 	.word	0x00000000
        /*104c*/ 	.short	0x0101
        /*104e*/ 	.byte	0x04
	.zero		1


	//   ....[247]....
        /*1050*/ 	.word	0x00006970
        /*1054*/ 	.word	0x00000000
        /*1058*/ 	.word	0x00000620
        /*105c*/ 	.short	0x010a
        /*105e*/ 	.byte	0xff
	.zero		1


	//   ....[248]....
        /*1060*/ 	.word	0x000069d0
        /*1064*/ 	.word	0x00000000
        /*1068*/ 	.word	0x000002c8
        /*106c*/ 	.short	0x010a
        /*106e*/ 	.byte	0xff
	.zero		1


	//   ....[249]....
        /*1070*/ 	.word	0x00006a30
        /*1074*/ 	.word	0x00000000
        /*1078*/ 	.word	0x000002c8
        /*107c*/ 	.short	0x010a
        /*107e*/ 	.byte	0xff
	.zero		1


	//   ....[250]....
        /*1080*/ 	.word	0x00006a80
        /*1084*/ 	.word	0x00000003
        /*1088*/ 	.word	0x000005b0
        /*108c*/ 	.short	0x010a
        /*108e*/ 	.byte	0xff
	.zero		1


	//   ....[251]....
        /*1090*/ 	.word	0x00006ae0
        /*1094*/ 	.word	0x00000002
        /*1098*/ 	.word	0x000002c8
        /*109c*/ 	.short	0x010a
        /*109e*/ 	.byte	0xff
	.zero		1


	//   ....[252]....
        /*10a0*/ 	.word	0x00006b40
        /*10a4*/ 	.word	0x00000002
        /*10a8*/ 	.word	0x00000000
        /*10ac*/ 	.short	0x010a
        /*10ae*/ 	.byte	0xff
	.zero		1


	//   ....[253]....
        /*10b0*/ 	.word	0x00006ba0
        /*10b4*/ 	.word	0x00000002
        /*10b8*/ 	.word	0x00000000
        /*10bc*/ 	.short	0x010a
        /*10be*/ 	.byte	0xff
	.zero		1


	//   ....[254]....
        /*10c0*/ 	.word	0x00006c00
        /*10c4*/ 	.word	0x00000002
        /*10c8*/ 	.word	0x00000000
        /*10cc*/ 	.short	0x010a
        /*10ce*/ 	.byte	0xff
	.zero		1


	//   ....[255]....
        /*10d0*/ 	.word	0x00006c50
        /*10d4*/ 	.word	0x00000002
        /*10d8*/ 	.word	0x00000610
        /*10dc*/ 	.short	0x010a
        /*10de*/ 	.byte	0xff
	.zero		1


	//   ....[0]....
        /*10e0*/ 	.word	0x00006cb0
        /*10e4*/ 	.word	0x00000002
        /*10e8*/ 	.word	0x000005c0
        /*10ec*/ 	.short	0x010a
        /*10ee*/ 	.byte	0xff
	.zero		1


	//   ....[1]....
        /*10f0*/ 	.word	0x00006d00
        /*10f4*/ 	.word	0x00000002
        /*10f8*/ 	.word	0x000005b0
        /*10fc*/ 	.short	0x010a
        /*10fe*/ 	.byte	0xff
	.zero		1


	//   ....[2]....
        /*1100*/ 	.word	0x00006d60
        /*1104*/ 	.word	0x00000000
        /*1108*/ 	.word	0x000005c0
        /*110c*/ 	.short	0x010a
        /*110e*/ 	.byte	0xff
	.zero		1


	//   ....[3]....
        /*1110*/ 	.word	0x00006db0
        /*1114*/ 	.word	0x00000000
        /*1118*/ 	.word	0x000005b0
        /*111c*/ 	.short	0x010a
        /*111e*/ 	.byte	0xff
	.zero		1


	//   ....[4]....
        /*1120*/ 	.word	0x00006e10
        /*1124*/ 	.word	0x00000003
        /*1128*/ 	.word	0x000005f0
        /*112c*/ 	.short	0x010a
        /*112e*/ 	.byte	0xff
	.zero		1


	//   ....[5]....
        /*1130*/ 	.word	0x00006e70
        /*1134*/ 	.word	0x00000000
        /*1138*/ 	.word	0x00000000
        /*113c*/ 	.short	0x010a
        /*113e*/ 	.byte	0xff
	.zero		1


	//   ....[6]....
        /*1140*/ 	.word	0x00006ed0
        /*1144*/ 	.word	0x00000000
        /*1148*/ 	.word	0x00000000
        /*114c*/ 	.short	0x010a
        /*114e*/ 	.byte	0xff
	.zero		1


	//   ....[7]....
        /*1150*/ 	.word	0x00006f30
        /*1154*/ 	.word	0x00000000
        /*1158*/ 	.word	0x00000000
        /*115c*/ 	.short	0x010a
        /*115e*/ 	.byte	0xff
	.zero		1


	//   ....[8]....
        /*1160*/ 	.word	0x00006f90
        /*1164*/ 	.word	0x00000000
        /*1168*/ 	.word	0x00000000
        /*116c*/ 	.short	0x010a
        /*116e*/ 	.byte	0xff
	.zero		1


	//   ....[9]....
        /*1170*/ 	.word	0x00006ff0
        /*1174*/ 	.word	0x00000000
        /*1178*/ 	.word	0x00000000
        /*117c*/ 	.short	0x010a
        /*117e*/ 	.byte	0xff
	.zero		1


	//   ....[10]....
        /*1180*/ 	.word	0x00007040
        /*1184*/ 	.word	0x00000003
        /*1188*/ 	.word	0x000005b0
        /*118c*/ 	.short	0x010a
        /*118e*/ 	.byte	0xff
	.zero		1


	//   ....[11]....
        /*1190*/ 	.word	0x000070a0
        /*1194*/ 	.word	0x00000000
        /*1198*/ 	.word	0x000005a8
        /*119c*/ 	.short	0x010a
        /*119e*/ 	.byte	0xff
	.zero		1


	//   ....[12]....
        /*11a0*/ 	.word	0x00007100
        /*11a4*/ 	.word	0x00000003
        /*11a8*/ 	.word	0x00000598
        /*11ac*/ 	.short	0x010a
        /*11ae*/ 	.byte	0xff
	.zero		1


	//   ....[13]....
        /*11b0*/ 	.word	0x00007150
        /*11b4*/ 	.word	0x00000008
        /*11b8*/ 	.word	0x000005b0
        /*11bc*/ 	.short	0x010a
        /*11be*/ 	.byte	0xff
	.zero		1


	//   ....[14]....
        /*11c0*/ 	.word	0x000071b0
        /*11c4*/ 	.word	0x00000000
        /*11c8*/ 	.word	0x00000590
        /*11cc*/ 	.short	0x010a
        /*11ce*/ 	.byte	0xff
	.zero		1


	//   ....[15]....
        /*11d0*/ 	.word	0x00007210
        /*11d4*/ 	.word	0x00000000
        /*11d8*/ 	.word	0x000005d0
        /*11dc*/ 	.short	0x010a
        /*11de*/ 	.byte	0xff
	.zero		1


	//----- nvinfo : EIATTR_NUM_MBARRIERS
	.align		4
.L_44:
        /*11e0*/ 	.byte	0x03, 0x38
        /*11e2*/ 	.short	0x00c6


	//----- nvinfo : EIATTR_EXIT_INSTR_OFFSETS
	.align		4
        /*11e4*/ 	.byte	0x04, 0x1c
        /*11e6*/ 	.short	(.L_46 - .L_45)


	//   ....[0]....
.L_45:
        /*11e8*/ 	.word	0x000031a0


	//   ....[1]....
        /*11ec*/ 	.word	0x000038c0


	//   ....[2]....
        /*11f0*/ 	.word	0x00003920


	//   ....[3]....
        /*11f4*/ 	.word	0x00004750


	//   ....[4]....
        /*11f8*/ 	.word	0x00005450


	//   ....[5]....
        /*11fc*/ 	.word	0x00005490


	//   ....[6]....
        /*1200*/ 	.word	0x00006960


	//----- nvinfo : EIATTR_MAX_THREADS
	.align		4
.L_46:
        /*1204*/ 	.byte	0x04, 0x05
        /*1206*/ 	.short	(.L_48 - .L_47)
.L_47:
        /*1208*/ 	.word	0x00000100
        /*120c*/ 	.word	0x00000001
        /*1210*/ 	.word	0x00000001


	//----- nvinfo : EIATTR_CRS_STACK_SIZE
	.align		4
.L_48:
        /*1214*/ 	.byte	0x04, 0x1e
        /*1216*/ 	.short	(.L_50 - .L_49)
.L_49:
        /*1218*/ 	.word	0x00000000


	//----- nvinfo : EIATTR_CBANK_PARAM_SIZE
	.align		4
.L_50:
        /*121c*/ 	.byte	0x03, 0x19
        /*121e*/ 	.short	0x0800


	//----- nvinfo : EIATTR_PARAM_CBANK
	.align		4
        /*1220*/ 	.byte	0x04, 0x0a
        /*1222*/ 	.short	(.L_52 - .L_51)
	.align		4
.L_51:
        /*1224*/ 	.word	index@(.nv.constant0._ZN7cutlass13device_kernelINS_4gemm6kernel13GemmUniversalIN4cute5tupleIJiiiiEEENS1_10collective13CollectiveMmaINS1_35MainloopSm100TmaUmmaWarpSpecializedILi89ELi2ELi4ENS5_IJNS4_1CILi2EEENSA_ILi1EEESC_EEEEENS5_IJNSA_ILi64EEENSA_ILi16EEENSA_ILi32EEEEEENS_12float_e4m3_tENS5_IJlSC_lEEESJ_SK_NS4_8TiledMMAINS4_8MMA_AtomIJNS4_10MMA_TraitsINS4_19SM100_MMA_F8F6F4_SSEJSJ_SJ_fSF_SG_NS4_17integral_constantINS4_4UMMA5MajorELSR_0EEESS_NSP_INSQ_7ScaleInELST_0EEESU_EEEEEENS4_6LayoutINS5_IJSC_SC_SC_EEENS5_IJNSA_ILi0EEESZ_SZ_EEEEENS5_IJNS4_10UnderscoreES12_S12_EEEEENS4_13SM90_TMA_LOADENS4_14ComposedLayoutINS4_7SwizzleILi1ELi4ELi3EEENS4_18smem_ptr_flag_bitsILi8EEENSX_INS5_IJNSA_ILi8EEESH_EEENS5_IJSH_SC_EEEEEEEvNS4_8identityENS4_23SM90_TMA_LOAD_MULTICASTES1F_vS1G_EENS_8epilogue10collective18CollectiveEpilogueINS1J_23Sm100TmaWarpSpecializedILi1ELi1ELi8ELb0ELb0EEEJSI_NS5_IJNSX_ISF_SC_EENSX_ISG_SC_EEEEESJ_SK_SJ_SK_NS1J_6fusion15FusionCallbacksIS1N_NS1R_17LinearCombinationISJ_fSJ_fLNS_15FloatRoundStyleE2EEESI_S1Q_JEEENS4_5SM1004TMEM4LOAD25SM100_TMEM_LOAD_16dp32b8xES15_NS16_INS17_ILi0ELi4ELi3EEES1A_NSX_INS5_IJS1B_SG_EEENS5_IJSG_SC_EEEEEEENS4_39AutoVectorizingCopyWithAssumedAlignmentILi128EEENS4_14SM90_TMA_STOREES25_S27_S27_EEEvvEEEEvNT_6ParamsE)
        /*1228*/ 	.short	0x0380
        /*122a*/ 	.short	0x0800


	//----- nvinfo : EIATTR_SW_WAR
	.align		4
.L_52:
        /*122c*/ 	.byte	0x04, 0x36
        /*122e*/ 	.short	(.L_54 - .L_53)
.L_53:
        /*1230*/ 	.word	0x00000008
.L_54:


//--------------------- .nv.callgraph             --------------------------
	.section	.nv.callgraph,"",@"SHT_CUDA_CALLGRAPH"
	.align	4
	.sectionentsize	8
	.align		4
        /*0000*/ 	.word	0x00000000
	.align		4
        /*0004*/ 	.word	0xffffffff
	.align		4
        /*0008*/ 	.word	index@(_ZN7cutlass13device_kernelINS_4gemm6kernel13GemmUniversalIN4cute5tupleIJiiiiEEENS1_10collective13CollectiveMmaINS1_35MainloopSm100TmaUmmaWarpSpecializedILi89ELi2ELi4ENS5_IJNS4_1CILi2EEENSA_ILi1EEESC_EEEEENS5_IJNSA_ILi64EEENSA_ILi16EEENSA_ILi32EEEEEENS_12float_e4m3_tENS5_IJlSC_lEEESJ_SK_NS4_8TiledMMAINS4_8MMA_AtomIJNS4_10MMA_TraitsINS4_19SM100_MMA_F8F6F4_SSEJSJ_SJ_fSF_SG_NS4_17integral_constantINS4_4UMMA5MajorELSR_0EEESS_NSP_INSQ_7ScaleInELST_0EEESU_EEEEEENS4_6LayoutINS5_IJSC_SC_SC_EEENS5_IJNSA_ILi0EEESZ_SZ_EEEEENS5_IJNS4_10UnderscoreES12_S12_EEEEENS4_13SM90_TMA_LOADENS4_14ComposedLayoutINS4_7SwizzleILi1ELi4ELi3EEENS4_18smem_ptr_flag_bitsILi8EEENSX_INS5_IJNSA_ILi8EEESH_EEENS5_IJSH_SC_EEEEEEEvNS4_8identityENS4_23SM90_TMA_LOAD_MULTICASTES1F_vS1G_EENS_8epilogue10collective18CollectiveEpilogueINS1J_23Sm100TmaWarpSpecializedILi1ELi1ELi8ELb0ELb0EEEJSI_NS5_IJNSX_ISF_SC_EENSX_ISG_SC_EEEEESJ_SK_SJ_SK_NS1J_6fusion15FusionCallbacksIS1N_NS1R_17LinearCombinationISJ_fSJ_fLNS_15FloatRoundStyleE2EEESI_S1Q_JEEENS4_5SM1004TMEM4LOAD25SM100_TMEM_LOAD_16dp32b8xES15_NS16_INS17_ILi0ELi4ELi3EEES1A_NSX_INS5_IJS1B_SG_EEENS5_IJSG_SC_EEEEEEENS4_39AutoVectorizingCopyWithAssumedAlignmentILi128EEENS4_14SM90_TMA_STOREES25_S27_S27_EEEvvEEEEvNT_6ParamsE)
	.align		4
        /*000c*/ 	.word	index@(__assertfail)
	.align		4
        /*0010*/ 	.word	0x00000000
	.align		4
        /*0014*/ 	.word	0xfffffffe
	.align		4
        /*0018*/ 	.word	0x00000000
	.align		4
        /*001c*/ 	.word	0xfffffffd
	.align		4
        /*0020*/ 	.word	0x00000000
	.align		4
        /*0024*/ 	.word	0xfffffffc


//--------------------- .nv.constant4             --------------------------
	.section	.nv.constant4,"a",@progbits
	.align	8
	.align		8
.nv.constant4:
        /*0000*/ 	.dword	__assertfail
	.align		8
        /*0008*/ 	.dword	__unnamed_1
	.align		8
        /*0010*/ 	.dword	_ZN40_INTERNAL_36bfe8c5_4_k_cu_2f2f0de7_167514cuda3std3__45__cpo5beginE
	.align		8
        /*0018*/ 	.dword	_ZN40_INTERNAL_36bfe8c5_4_k_cu_2f2f0de7_167514cuda3std3__45__cpo3endE
	.align		8
        /*0020*/ 	.dword	_ZN40_INTERNAL_36bfe8c5_4_k_cu_2f2f0de7_167514cuda3std3__45__cpo6cbeginE
	.align		8
        /*0028*/ 	.dword	_ZN40_INTERNAL_36bfe8c5_4_k_cu_2f2f0de7_167514cuda3std3__45__cpo4cendE
	.align		8
        /*0030*/ 	.dword	_ZN40_INTERNAL_36bfe8c5_4_k_cu_2f2f0de7_167514cuda3std3__442_GLOBAL__N__36bfe8c5_4_k_cu_2f2f0de7_167516ignoreE
	.align		8
        /*0038*/ 	.dword	_ZN40_INTERNAL_36bfe8c5_4_k_cu_2f2f0de7_167514cuda3std3__419piecewise_constructE
	.align		8
        /*0040*/ 	.dword	_ZN40_INTERNAL_36bfe8c5_4_k_cu_2f2f0de7_167514cuda3std3__48in_placeE
	.align		8
        /*0048*/ 	.dword	_ZN40_INTERNAL_36bfe8c5_4_k_cu_2f2f0de7_167514cuda3std6ranges3__45__cpo4swapE
	.align		8
        /*0050*/ 	.dword	_ZN40_INTERNAL_36bfe8c5_4_k_cu_2f2f0de7_167514cuda3std6ranges3__45__cpo9iter_moveE
	.align		8
        /*0058*/ 	.dword	_ZN40_INTERNAL_36bfe8c5_4_k_cu_2f2f0de7_167514cute7productE
	.align		8
        /*0060*/ 	.dword	_ZN40_INTERNAL_36bfe8c5_4_k_cu_2f2f0de7_167514cute1_E
	.align		8
        /*0068*/ 	.dword	$str$25
	.align		8
        /*0070*/ 	.dword	$str$26


//--------------------- .text._ZN7cutlass13device_kernelINS_4gemm6kernel13GemmUniversalIN4cute5tupleIJiiiiEEENS1_10collective13CollectiveMmaINS1_35MainloopSm100TmaUmmaWarpSpecializedILi89ELi2ELi4ENS5_IJNS4_1CILi2EEENSA_ILi1EEESC_EEEEENS5_IJNSA_ILi64EEENSA_ILi16EEENSA_ILi32EEEEEENS_12float_e4m3_tENS5_IJlSC_lEEESJ_SK_NS4_8TiledMMAINS4_8MMA_AtomIJNS4_10MMA_TraitsINS4_19SM100_MMA_F8F6F4_SSEJSJ_SJ_fSF_SG_NS4_17integral_constantINS4_4UMMA5MajorELSR_0EEESS_NSP_INSQ_7ScaleInELST_0EEESU_EEEEEENS4_6LayoutINS5_IJSC_SC_SC_EEENS5_IJNSA_ILi0EEESZ_SZ_EEEEENS5_IJNS4_10UnderscoreES12_S12_EEEEENS4_13SM90_TMA_LOADENS4_14ComposedLayoutINS4_7SwizzleILi1ELi4ELi3EEENS4_18smem_ptr_flag_bitsILi8EEENSX_INS5_IJNSA_ILi8EEESH_EEENS5_IJSH_SC_EEEEEEEvNS4_8identityENS4_23SM90_TMA_LOAD_MULTICASTES1F_vS1G_EENS_8epilogue10collective18CollectiveEpilogueINS1J_23Sm100TmaWarpSpecializedILi1ELi1ELi8ELb0ELb0EEEJSI_NS5_IJNSX_ISF_SC_EENSX_ISG_SC_EEEEESJ_SK_SJ_SK_NS1J_6fusion15FusionCallbacksIS1N_NS1R_17LinearCombinationISJ_fSJ_fLNS_15FloatRoundStyleE2EEESI_S1Q_JEEENS4_5SM1004TMEM4LOAD25SM100_TMEM_LOAD_16dp32b8xES15_NS16_INS17_ILi0ELi4ELi3EEES1A_NSX_INS5_IJS1B_SG_EEENS5_IJSG_SC_EEEEEEENS4_39AutoVectorizingCopyWithAssumedAlignmentILi128EEENS4_14SM90_TMA_STOREES25_S27_S27_EEEvvEEEEvNT_6ParamsE --------------------------
	.section	.text._ZN7cutlass13device_kernelINS_4gemm6kernel13GemmUniversalIN4cute5tupleIJiiiiEEENS1_10collective13CollectiveMmaINS1_35MainloopSm100TmaUmmaWarpSpecializedILi89ELi2ELi4ENS5_IJNS4_1CILi2EEENSA_ILi1EEESC_EEEEENS5_IJNSA_ILi64EEENSA_ILi16EEENSA_ILi32EEEEEENS_12float_e4m3_tENS5_IJlSC_lEEESJ_SK_NS4_8TiledMMAINS4_8MMA_AtomIJNS4_10MMA_TraitsINS4_19SM100_MMA_F8F6F4_SSEJSJ_SJ_fSF_SG_NS4_17integral_constantINS4_4UMMA5MajorELSR_0EEESS_NSP_INSQ_7ScaleInELST_0EEESU_EEEEEENS4_6LayoutINS5_IJSC_SC_SC_EEENS5_IJNSA_ILi0EEESZ_SZ_EEEEENS5_IJNS4_10UnderscoreES12_S12_EEEEENS4_13SM90_TMA_LOADENS4_14ComposedLayoutINS4_7SwizzleILi1ELi4ELi3EEENS4_18smem_ptr_flag_bitsILi8EEENSX_INS5_IJNSA_ILi8EEESH_EEENS5_IJSH_SC_EEEEEEEvNS4_8identityENS4_23SM90_TMA_LOAD_MULTICASTES1F_vS1G_EENS_8epilogue10collective18CollectiveEpilogueINS1J_23Sm100TmaWarpSpecializedILi1ELi1ELi8ELb0ELb0EEEJSI_NS5_IJNSX_ISF_SC_EENSX_ISG_SC_EEEEESJ_SK_SJ_SK_NS1J_6fusion15FusionCallbacksIS1N_NS1R_17LinearCombinationISJ_fSJ_fLNS_15FloatRoundStyleE2EEESI_S1Q_JEEENS4_5SM1004TMEM4LOAD25SM100_TMEM_LOAD_16dp32b8xES15_NS16_INS17_ILi0ELi4ELi3EEES1A_NSX_INS5_IJS1B_SG_EEENS5_IJSG_SC_EEEEEEENS4_39AutoVectorizingCopyWithAssumedAlignmentILi128EEENS4_14SM90_TMA_STOREES25_S27_S27_EEEvvEEEEvNT_6ParamsE,"ax",@progbits
	.align	128
.text._ZN7cutlass13device_kernelINS_4gemm6kernel13GemmUniversalIN4cute5tupleIJiiiiEEENS1_10collective13CollectiveMmaINS1_35MainloopSm100TmaUmmaWarpSpecializedILi89ELi2ELi4ENS5_IJNS4_1CILi2EEENSA_ILi1EEESC_EEEEENS5_IJNSA_ILi64EEENSA_ILi16EEENSA_ILi32EEEEEENS_12float_e4m3_tENS5_IJlSC_lEEESJ_SK_NS4_8TiledMMAINS4_8MMA_AtomIJNS4_10MMA_TraitsINS4_19SM100_MMA_F8F6F4_SSEJSJ_SJ_fSF_SG_NS4_17integral_constantINS4_4UMMA5MajorELSR_0EEESS_NSP_INSQ_7ScaleInELST_0EEESU_EEEEEENS4_6LayoutINS5_IJSC_SC_SC_EEENS5_IJNSA_ILi0EEESZ_SZ_EEEEENS5_IJNS4_10UnderscoreES12_S12_EEEEENS4_13SM90_TMA_LOADENS4_14ComposedLayoutINS4_7SwizzleILi1ELi4ELi3EEENS4_18smem_ptr_flag_bitsILi8EEENSX_INS5_IJNSA_ILi8EEESH_EEENS5_IJSH_SC_EEEEEEEvNS4_8identityENS4_23SM90_TMA_LOAD_MULTICASTES1F_vS1G_EENS_8epilogue10collective18CollectiveEpilogueINS1J_23Sm100TmaWarpSpecializedILi1ELi1ELi8ELb0ELb0EEEJSI_NS5_IJNSX_ISF_SC_EENSX_ISG_SC_EEEEESJ_SK_SJ_SK_NS1J_6fusion15FusionCallbacksIS1N_NS1R_17LinearCombinationISJ_fSJ_fLNS_15FloatRoundStyleE2EEESI_S1Q_JEEENS4_5SM1004TMEM4LOAD25SM100_TMEM_LOAD_16dp32b8xES15_NS16_INS17_ILi0ELi4ELi3EEES1A_NSX_INS5_IJS1B_SG_EEENS5_IJSG_SC_EEEEEEENS4_39AutoVectorizingCopyWithAssumedAlignmentILi128EEENS4_14SM90_TMA_STOREES25_S27_S27_EEEvvEEEEvNT_6ParamsE:
        .type           _ZN7cutlass13device_kernelINS_4gemm6kernel13GemmUniversalIN4cute5tupleIJiiiiEEENS1_10collective13CollectiveMmaINS1_35MainloopSm100TmaUmmaWarpSpecializedILi89ELi2ELi4ENS5_IJNS4_1CILi2EEENSA_ILi1EEESC_EEEEENS5_IJNSA_ILi64EEENSA_ILi16EEENSA_ILi32EEEEEENS_12float_e4m3_tENS5_IJlSC_lEEESJ_SK_NS4_8TiledMMAINS4_8MMA_AtomIJNS4_10MMA_TraitsINS4_19SM100_MMA_F8F6F4_SSEJSJ_SJ_fSF_SG_NS4_17integral_constantINS4_4UMMA5MajorELSR_0EEESS_NSP_INSQ_7ScaleInELST_0EEESU_EEEEEENS4_6LayoutINS5_IJSC_SC_SC_EEENS5_IJNSA_ILi0EEESZ_SZ_EEEEENS5_IJNS4_10UnderscoreES12_S12_EEEEENS4_13SM90_TMA_LOADENS4_14ComposedLayoutINS4_7SwizzleILi1ELi4ELi3EEENS4_18smem_ptr_flag_bitsILi8EEENSX_INS5_IJNSA_ILi8EEESH_EEENS5_IJSH_SC_EEEEEEEvNS4_8identityENS4_23SM90_TMA_LOAD_MULTICASTES1F_vS1G_EENS_8epilogue10collective18CollectiveEpilogueINS1J_23Sm100TmaWarpSpecializedILi1ELi1ELi8ELb0ELb0EEEJSI_NS5_IJNSX_ISF_SC_EENSX_ISG_SC_EEEEESJ_SK_SJ_SK_NS1J_6fusion15FusionCallbacksIS1N_NS1R_17LinearCombinationISJ_fSJ_fLNS_15FloatRoundStyleE2EEESI_S1Q_JEEENS4_5SM1004TMEM4LOAD25SM100_TMEM_LOAD_16dp32b8xES15_NS16_INS17_ILi0ELi4ELi3EEES1A_NSX_INS5_IJS1B_SG_EEENS5_IJSG_SC_EEEEEEENS4_39AutoVectorizingCopyWithAssumedAlignmentILi128EEENS4_14SM90_TMA_STOREES25_S27_S27_EEEvvEEEEvNT_6ParamsE,@function
        .size           _ZN7cutlass13device_kernelINS_4gemm6kernel13GemmUniversalIN4cute5tupleIJiiiiEEENS1_10collective13CollectiveMmaINS1_35MainloopSm100TmaUmmaWarpSpecializedILi89ELi2ELi4ENS5_IJNS4_1CILi2EEENSA_ILi1EEESC_EEEEENS5_IJNSA_ILi64EEENSA_ILi16EEENSA_ILi32EEEEEENS_12float_e4m3_tENS5_IJlSC_lEEESJ_SK_NS4_8TiledMMAINS4_8MMA_AtomIJNS4_10MMA_TraitsINS4_19SM100_MMA_F8F6F4_SSEJSJ_SJ_fSF_SG_NS4_17integral_constantINS4_4UMMA5MajorELSR_0EEESS_NSP_INSQ_7ScaleInELST_0EEESU_EEEEEENS4_6LayoutINS5_IJSC_SC_SC_EEENS5_IJNSA_ILi0EEESZ_SZ_EEEEENS5_IJNS4_10UnderscoreES12_S12_EEEEENS4_13SM90_TMA_LOADENS4_14ComposedLayoutINS4_7SwizzleILi1ELi4ELi3EEENS4_18smem_ptr_flag_bitsILi8EEENSX_INS5_IJNSA_ILi8EEESH_EEENS5_IJSH_SC_EEEEEEEvNS4_8identityENS4_23SM90_TMA_LOAD_MULTICASTES1F_vS1G_EENS_8epilogue10collective18CollectiveEpilogueINS1J_23Sm100TmaWarpSpecializedILi1ELi1ELi8ELb0ELb0EEEJSI_NS5_IJNSX_ISF_SC_EENSX_ISG_SC_EEEEESJ_SK_SJ_SK_NS1J_6fusion15FusionCallbacksIS1N_NS1R_17LinearCombinationISJ_fSJ_fLNS_15FloatRoundStyleE2EEESI_S1Q_JEEENS4_5SM1004TMEM4LOAD25SM100_TMEM_LOAD_16dp32b8xES15_NS16_INS17_ILi0ELi4ELi3EEES1A_NSX_INS5_IJS1B_SG_EEENS5_IJSG_SC_EEEEEEENS4_39AutoVectorizingCopyWithAssumedAlignmentILi128EEENS4_14SM90_TMA_STOREES25_S27_S27_EEEvvEEEEvNT_6ParamsE,(.L_x_136 - _ZN7cutlass13device_kernelINS_4gemm6kernel13GemmUniversalIN4cute5tupleIJiiiiEEENS1_10collective13CollectiveMmaINS1_35MainloopSm100TmaUmmaWarpSpecializedILi89ELi2ELi4ENS5_IJNS4_1CILi2EEENSA_ILi1EEESC_EEEEENS5_IJNSA_ILi64EEENSA_ILi16EEENSA_ILi32EEEEEENS_12float_e4m3_tENS5_IJlSC_lEEESJ_SK_NS4_8TiledMMAINS4_8MMA_AtomIJNS4_10MMA_TraitsINS4_19SM100_MMA_F8F6F4_SSEJSJ_SJ_fSF_SG_NS4_17integral_constantINS4_4UMMA5MajorELSR_0EEESS_NSP_INSQ_7ScaleInELST_0EEESU_EEEEEENS4_6LayoutINS5_IJSC_SC_SC_EEENS5_IJNSA_ILi0EEESZ_SZ_EEEEENS5_IJNS4_10UnderscoreES12_S12_EEEEENS4_13SM90_TMA_LOADENS4_14ComposedLayoutINS4_7SwizzleILi1ELi4ELi3EEENS4_18smem_ptr_flag_bitsILi8EEENSX_INS5_IJNSA_ILi8EEESH_EEENS5_IJSH_SC_EEEEEEEvNS4_8identityENS4_23SM90_TMA_LOAD_MULTICASTES1F_vS1G_EENS_8epilogue10collective18CollectiveEpilogueINS1J_23Sm100TmaWarpSpecializedILi1ELi1ELi8ELb0ELb0EEEJSI_NS5_IJNSX_ISF_SC_EENSX_ISG_SC_EEEEESJ_SK_SJ_SK_NS1J_6fusion15FusionCallbacksIS1N_NS1R_17LinearCombinationISJ_fSJ_fLNS_15FloatRoundStyleE2EEESI_S1Q_JEEENS4_5SM1004TMEM4LOAD25SM100_TMEM_LOAD_16dp32b8xES15_NS16_INS17_ILi0ELi4ELi3EEES1A_NSX_INS5_IJS1B_SG_EEENS5_IJSG_SC_EEEEEEENS4_39AutoVectorizingCopyWithAssumedAlignmentILi128EEENS4_14SM90_TMA_STOREES25_S27_S27_EEEvvEEEEvNT_6ParamsE)
        .other          _ZN7cutlass13device_kernelINS_4gemm6kernel13GemmUniversalIN4cute5tupleIJiiiiEEENS1_10collective13CollectiveMmaINS1_35MainloopSm100TmaUmmaWarpSpecializedILi89ELi2ELi4ENS5_IJNS4_1CILi2EEENSA_ILi1EEESC_EEEEENS5_IJNSA_ILi64EEENSA_ILi16EEENSA_ILi32EEEEEENS_12float_e4m3_tENS5_IJlSC_lEEESJ_SK_NS4_8TiledMMAINS4_8MMA_AtomIJNS4_10MMA_TraitsINS4_19SM100_MMA_F8F6F4_SSEJSJ_SJ_fSF_SG_NS4_17integral_constantINS4_4UMMA5MajorELSR_0EEESS_NSP_INSQ_7ScaleInELST_0EEESU_EEEEEENS4_6LayoutINS5_IJSC_SC_SC_EEENS5_IJNSA_ILi0EEESZ_SZ_EEEEENS5_IJNS4_10UnderscoreES12_S12_EEEEENS4_13SM90_TMA_LOADENS4_14ComposedLayoutINS4_7SwizzleILi1ELi4ELi3EEENS4_18smem_ptr_flag_bitsILi8EEENSX_INS5_IJNSA_ILi8EEESH_EEENS5_IJSH_SC_EEEEEEEvNS4_8identityENS4_23SM90_TMA_LOAD_MULTICASTES1F_vS1G_EENS_8epilogue10collective18CollectiveEpilogueINS1J_23Sm100TmaWarpSpecializedILi1ELi1ELi8ELb0ELb0EEEJSI_NS5_IJNSX_ISF_SC_EENSX_ISG_SC_EEEEESJ_SK_SJ_SK_NS1J_6fusion15FusionCallbacksIS1N_NS1R_17LinearCombinationISJ_fSJ_fLNS_15FloatRoundStyleE2EEESI_S1Q_JEEENS4_5SM1004TMEM4LOAD25SM100_TMEM_LOAD_16dp32b8xES15_NS16_INS17_ILi0ELi4ELi3EEES1A_NSX_INS5_IJS1B_SG_EEENS5_IJSG_SC_EEEEEEENS4_39AutoVectorizingCopyWithAssumedAlignmentILi128EEENS4_14SM90_TMA_STOREES25_S27_S27_EEEvvEEEEvNT_6ParamsE,@"STO_CUDA_ENTRY STV_DEFAULT"
_ZN7cutlass13device_kernelINS_4gemm6kernel13GemmUniversalIN4cute5tupleIJiiiiEEENS1_10collective13CollectiveMmaINS1_35MainloopSm100TmaUmmaWarpSpecializedILi89ELi2ELi4ENS5_IJNS4_1CILi2EEENSA_ILi1EEESC_EEEEENS5_IJNSA_ILi64EEENSA_ILi16EEENSA_ILi32EEEEEENS_12float_e4m3_tENS5_IJlSC_lEEESJ_SK_NS4_8TiledMMAINS4_8MMA_AtomIJNS4_10MMA_TraitsINS4_19SM100_MMA_F8F6F4_SSEJSJ_SJ_fSF_SG_NS4_17integral_constantINS4_4UMMA5MajorELSR_0EEESS_NSP_INSQ_7ScaleInELST_0EEESU_EEEEEENS4_6LayoutINS5_IJSC_SC_SC_EEENS5_IJNSA_ILi0EEESZ_SZ_EEEEENS5_IJNS4_10UnderscoreES12_S12_EEEEENS4_13SM90_TMA_LOADENS4_14ComposedLayoutINS4_7SwizzleILi1ELi4ELi3EEENS4_18smem_ptr_flag_bitsILi8EEENSX_INS5_IJNSA_ILi8EEESH_EEENS5_IJSH_SC_EEEEEEEvNS4_8identityENS4_23SM90_TMA_LOAD_MULTICASTES1F_vS1G_EENS_8epilogue10collective18CollectiveEpilogueINS1J_23Sm100TmaWarpSpecializedILi1ELi1ELi8ELb0ELb0EEEJSI_NS5_IJNSX_ISF_SC_EENSX_ISG_SC_EEEEESJ_SK_SJ_SK_NS1J_6fusion15FusionCallbacksIS1N_NS1R_17LinearCombinationISJ_fSJ_fLNS_15FloatRoundStyleE2EEESI_S1Q_JEEENS4_5SM1004TMEM4LOAD25SM100_TMEM_LOAD_16dp32b8xES15_NS16_INS17_ILi0ELi4ELi3EEES1A_NSX_INS5_IJS1B_SG_EEENS5_IJSG_SC_EEEEEEENS4_39AutoVectorizingCopyWithAssumedAlignmentILi128EEENS4_14SM90_TMA_STOREES25_S27_S27_EEEvvEEEEvNT_6ParamsE:
[----:B------:R-:W1:Y:S01]  /*0000*/  LDC R1, c[0x0][0x37c] ;  /* 0x0000df00ff017b82 */ /* 0x000e620000000800 */
[----:B------:R-:W2:Y:S01]  /*0010*/  S2R R33, SR_TID.X ;  /* 0x0000000000217919 */ /* 0x000ea20000002100 */
[----:B------:R-:W3:Y:S01]  /*0020*/  LDCU.64 UR8, c[0x0][0x890] ;  /* 0x00011200ff0877ac */ /* 0x000ee20008000a00 */
[----:B------:R-:W-:Y:S02]  /*0030*/  PRMT R27, RZ, 0x7610, R27 ;  /* 0x00007610ff1b7816 */ /* 0x000fe4000000001b */
[----:B------:R-:W-:Y:S01]  /*0040*/  ELECT P3, URZ, PT ;  /* 0x0000000000ff782f */ /* 0x000fe20003860000 */
[----:B---3--:R-:W-:-:S04]  /*0050*/  UISETP.NE.U32.AND UP0, UPT, UR8, URZ, UPT ;  /* 0x000000ff0800728c */ /* 0x008fc8000bf05070 */
[----:B------:R-:W-:Y:S01]  /*0060*/  UISETP.NE.AND.EX UP0, UPT, UR9, URZ, UPT, UP0 ;  /* 0x000000ff0900728c */ /* 0x000fe2000bf05300 */
[----:B--2---:R-:W-:-:S05]  /*0070*/  SHF.R.U32.HI R28, RZ, 0x5, R33 ;  /* 0x00000005ff1c7819 */ /* 0x004fca0000011621 */
[----:B------:R-:W2:Y:S02]  /*0080*/  SHFL.IDX PT, R0, R28, RZ, 0x1f ;  /* 0x00001fff1c007589 */ /* 0x000ea400000e0000 */
[----:B--2---:R-:W-:Y:S01]  /*0090*/  R2UR UR18, R0 ;  /* 0x00000000001272ca */ /* 0x004fe200000e0000 */
[----:B-1----:R-:W-:-:S14]  /*00a0*/  BRA.U UP0, `(.L_x_0) ;  /* 0x0000000100307547 */ /* 0x002fdc000b800000 */
[----:B------:R-:W1:Y:S02]  /*00b0*/  LDCU.64 UR4, c[0x0][0x888] ;  /* 0x00011100ff0477ac */ /* 0x000e640008000a00 */
[----:B-1----:R-:W-:-:S04]  /*00c0*/  UISETP.NE.U32.AND UP0, UPT, UR4, URZ, UPT ;  /* 0x000000ff0400728c */ /* 0x002fc8000bf05070 */
[----:B------:R-:W-:-:S09]  /*00d0*/  UISETP.NE.AND.EX UP0, UPT, UR5, URZ, UPT, UP0 ;  /* 0x000000ff0500728c */ /* 0x000fd2000bf05300 */
[----:B------:R-:W-:Y:S05]  /*00e0*/  BRA.U !UP0, `(.L_x_1) ;  /* 0x0000000108187547 */ /* 0x000fea000b800000 */
[----:B------:R-:W1:Y:S01]  /*00f0*/  LDC.64 R2, c[0x0][0x888] ;  /* 0x00022200ff027b82 */ /* 0x000e620000000a00 */
[----:B------:R-:W1:Y:S02]  /*0100*/  LDCU.64 UR4, c[0x0][0x358] ;  /* 0x00006b00ff0477ac */ /* 0x000e640008000a00 */
[----:B-1----:R-:W2:Y:S01]  /*0110*/  LDG.E R0, desc[UR4][R2.64] ;  /* 0x0000000402007981 */ /* 0x002ea2000c1e1900 */
[----:B------:R-:W-:Y:S01]  /*0120*/  HFMA2 R27, -RZ, RZ, 0, 5.9604644775390625e-08 ;  /* 0x00000001ff1b7431 */ /* 0x000fe200000001ff */
[----:B--2---:R-:W-:Y:S01]  /*0130*/  R2UR UR45, R0 ;  /* 0x00000000002d72ca */ /* 0x004fe200000e0000 */
[----:B------:R-:W-:Y:S05]  /*0140*/  BRA `(.L_x_0) ;  /* 0x0000000000087947 */ /* 0x000fea0003800000 */
.L_x_1:
[----:B------:R-:W-:Y:S01]  /*0150*/  HFMA2 R27, -RZ, RZ, 0, 5.9604644775390625e-08 ;  /* 0x00000001ff1b7431 */ /* 0x000fe200000001ff */
[----:B------:R-:W1:Y:S02]  /*0160*/  LDCU UR45, c[0x0][0x880] ;  /* 0x00011000ff2d77ac */ /* 0x000e640008000800 */
.L_x_0:
[----:B------:R-:W2:Y:S02]  /*0170*/  LDCU.64 UR4, c[0x0][0x8b0] ;  /* 0x00011600ff0477ac */ /* 0x000ea40008000a00 */
[----:B--2---:R-:W-:-:S04]  /*0180*/  UISETP.NE.U32.AND UP0, UPT, UR4, URZ, UPT ;  /* 0x000000ff0400728c */ /* 0x004fc8000bf05070 */
[----:B------:R-:W-:-:S09]  /*0190*/  UISETP.NE.AND.EX UP0, UPT, UR5, URZ, UPT, UP0 ;  /* 0x000000ff0500728c */ /* 0x000fd2000bf05300 */
[----:B------:R-:W-:Y:S05]  /*01a0*/  BRA.U UP0, `(.L_x_2) ;  /* 0x0000000100247547 */ /* 0x000fea000b800000 */
[----:B------:R-:W2:Y:S02]  /*01b0*/  LDCU.64 UR4, c[0x0][0x8a8] ;  /* 0x00011500ff0477ac */ /* 0x000ea40008000a00 */
[----:B--2---:R-:W-:-:S04]  /*01c0*/  UISETP.NE.U32.AND UP0, UPT, UR4, URZ, UPT ;  /* 0x000000ff0400728c */ /* 0x004fc8000bf05070 */
[----:B------:R-:W-:-:S09]  /*01d0*/  UISETP.NE.AND.EX UP0, UPT, UR5, URZ, UPT, UP0 ;  /* 0x000000ff0500728c */ /* 0x000fd2000bf05300 */
[----:B------:R-:W-:Y:S05]  /*01e0*/  BRA.U !UP0, `(.L_x_3) ;  /* 0x0000000108107547 */ /* 0x000fea000b800000 */
[----:B------:R-:W2:Y:S01]  /*01f0*/  LDC.64 R16, c[0x0][0x8a8] ;  /* 0x00022a00ff107b82 */ /* 0x000ea20000000a00 */
[----:B------:R-:W2:Y:S02]  /*0200*/  LDCU.64 UR4, c[0x0][0x358] ;  /* 0x00006b00ff0477ac */ /* 0x000ea40008000a00 */
[----:B--2---:R2:W5:Y:S01]  /*0210*/  LDG.E R16, desc[UR4][R16.64] ;  /* 0x0000000410107981 */ /* 0x004562000c1e1900 */
[----:B------:R-:W-:Y:S05]  /*0220*/  BRA `(.L_x_2) ;  /* 0x0000000000047947 */ /* 0x000fea0003800000 */
.L_x_3:
[----:B------:R-:W3:Y:S02]  /*0230*/  LDC R16, c[0x0][0x8a0] ;  /* 0x00022800ff107b82 */ /* 0x000ee40000000800 */
.L_x_2:
[----:B------:R-:W-:Y:S01]  /*0240*/  IMAD.U32 R0, RZ, RZ, UR18 ;  /* 0x00000012ff007e24 */ /* 0x000fe2000f8e00ff */
[----:B------:R-:W-:Y:S04]  /*0250*/  BSSY.RECONVERGENT B0, `(.L_x_4) ;  /* 0x000000c000007945 */ /* 0x000fe80003800200 */
[C---:B------:R-:W-:Y:S02]  /*0260*/  ISETP.NE.OR P1, PT, R0.reuse, 0x1, !P3 ;  /* 0x000000010000780c */ /* 0x040fe40005f25670 */
[----:B------:R-:W-:-:S11]  /*0270*/  ISETP.NE.OR P0, PT, R0, 0x3, !P3 ;  /* 0x000000030000780c */ /* 0x000fd60005f05670 */
[----:B------:R-:W-:Y:S05]  /*0280*/  @P1 BRA `(.L_x_5) ;  /* 0x0000000000201947 */ /* 0x000fea0003800000 */
[----:B------:R-:W4:Y:S02]  /*0290*/  LDCU.64 UR4, c[0x0][0x348] ;  /* 0x00006900ff0477ac */ /* 0x000f240008000a00 */
[----:B----4-:R-:W-:Y:S02]  /*02a0*/  UIADD3 UR6, UP1, UPT, UR4, 0x80, URZ ;  /* 0x0000008004067890 */ /* 0x010fe4000ff3e0ff */
[----:B------:R-:W-:Y:S02]  /*02b0*/  UIADD3 UR4, UP0, UPT, UR4, 0x180, URZ ;  /* 0x0000018004047890 */ /* 0x000fe4000ff1e0ff */
[----:B------:R-:W-:Y:S02]  /*02c0*/  UIADD3.X UR7, UPT, UPT, URZ, UR5, URZ, UP1, !UPT ;  /* 0x00000005ff077290 */ /* 0x000fe40008ffe4ff */
[----:B------:R-:W-:-:S07]  /*02d0*/  UIADD3.X UR5, UPT, UPT, URZ, UR5, URZ, UP0, !UPT ;  /* 0x00000005ff057290 */ /* 0x000fce00087fe4ff */
[----:B------:R4:W-:Y:S02]  /*02e0*/  UTMACCTL.PF [UR6] ;  /* 0x00000000060079b9 */ /* 0x0009e40008040000 */
[----:B------:R4:W-:Y:S02]  /*02f0*/  UTMACCTL.PF [UR4] ;  /* 0x00000000040079b9 */ /* 0x0009e40008040000 */
[----:B----4-:R-:W-:Y:S01]  /*0300*/  NOP ;  /* 0x0000000000007918 */ /* 0x010fe20000000000 */
.L_x_5:
[----:B-1----:R-:W-:Y:S05]  /*0310*/  BSYNC.RECONVERGENT B0 ;  /* 0x0000000000007941 */ /* 0x002fea0003800200 */
.L_x_4:
[----:B------:R-:W-:Y:S04]  /*0320*/  BSSY.RECONVERGENT B0, `(.L_x_6) ;  /* 0x000000a000007945 */ /* 0x000fe80003800200 */
[----:B------:R-:W-:Y:S05]  /*0330*/  @P0 BRA `(.L_x_7) ;  /* 0x0000000000200947 */ /* 0x000fea0003800000 */
[----:B------:R-:W1:Y:S02]  /*0340*/  LDCU.64 UR4, c[0x0][0x348] ;  /* 0x00006900ff0477ac */ /* 0x000e640008000a00 */
[----:B-1----:R-:W-:Y:S02]  /*0350*/  UIADD3 UR6, UP1, UPT, UR4, 0x580, URZ ;  /* 0x0000058004067890 */ /* 0x002fe4000ff3e0ff */
[----:B------:R-:W-:Y:S02]  /*0360*/  UIADD3 UR4, UP0, UPT, UR4, 0x680, URZ ;  /* 0x0000068004047890 */ /* 0x000fe4000ff1e0ff */
[----:B------:R-:W-:Y:S02]  /*0370*/  UIADD3.X UR7, UPT, UPT, URZ, UR5, URZ, UP1, !UPT ;  /* 0x00000005ff077290 */ /* 0x000fe40008ffe4ff */
[----:B------:R-:W-:-:S07]  /*0380*/  UIADD3.X UR5, UPT, UPT, URZ, UR5, URZ, UP0, !UPT ;  /* 0x00000005ff057290 */ /* 0x000fce00087fe4ff */
[----:B------:R1:W-:Y:S02]  /*0390*/  UTMACCTL.PF [UR6] ;  /* 0x00000000060079b9 */ /* 0x0003e40008040000 */
[----:B------:R1:W-:Y:S02]  /*03a0*/  UTMACCTL.PF [UR4] ;  /* 0x00000000040079b9 */ /* 0x0003e40008040000 */
[----:B-1----:R-:W-:Y:S01]  /*03b0*/  NOP ;  /* 0x0000000000007918 */ /* 0x002fe20000000000 */
.L_x_7:
[----:B------:R-:W-:Y:S05]  /*03c0*/  BSYNC.RECONVERGENT B0 ;  /* 0x0000000000007941 */ /* 0x000fea0003800200 */
.L_x_6:
[----:B------:R-:W1:Y:S01]  /*03d0*/  LDCU.64 UR4, c[0x0][0x888] ;  /* 0x00011100ff0477ac */ /* 0x000e620008000a00 */
[----:B------:R-:W-:Y:S02]  /*03e0*/  UISETP.EQ.U32.AND UP2, UPT, UR8, URZ, UPT ;  /* 0x000000ff0800728c */ /* 0x000fe4000bf42070 */
[----:B------:R-:W-:Y:S02]  /*03f0*/  UPLOP3.LUT UP3, UPT, UPT, UPT, UPT, 0x80, 0x8 ;  /* 0x000000000008789c */ /* 0x000fe40003f6f070 */
[----:B-1----:R-:W-:-:S04]  /*0400*/  UISETP.NE.U32.AND UP0, UPT, UR4, URZ, UPT ;  /* 0x000000ff0400728c */ /* 0x002fc8000bf05070 */
[----:B------:R-:W-:-:S04]  /*0410*/  UISETP.NE.AND.EX UP1, UPT, UR5, URZ, UPT, UP0 ;  /* 0x000000ff0500728c */ /* 0x000fc8000bf25300 */
[----:B------:R-:W-:-:S04]  /*0420*/  UISETP.EQ.OR.EX UP4, UPT, UR9, URZ, !UP1, UP2 ;  /* 0x000000ff0900728c */ /* 0x000fc8000cf82720 */
[----:B------:R-:W-:-:S05]  /*0430*/  UP2UR UR62, UPR, URZ, 0x10 ;  /* 0x00000010ff3e7883 */ /* 0x000fca0008000000 */
[----:B------:R-:W-:Y:S07]  /*0440*/  BRA.U !UP4, `(.L_x_8) ;  /* 0x000000010c207547 */ /* 0x000fee000b800000 */
[----:B------:R-:W-:Y:S01]  /*0450*/  UISETP.NE.U32.AND UP2, UPT, UR8, URZ, UPT ;  /* 0x000000ff0800728c */ /* 0x000fe2000bf45070 */
[----:B------:R-:W-:Y:S01]  /*0460*/  FSETP.NEU.AND P0, PT, RZ, UR45, PT ;  /* 0x0000002dff007c0b */ /* 0x000fe2000bf0d000 */
[----:B------:R-:W-:Y:S02]  /*0470*/  USEL UR4, URZ, 0xffffffff, UP1 ;  /* 0xffffffffff047887 */ /* 0x000fe40008800000 */
[----:B------:R-:W-:-:S10]  /*0480*/  UISETP.NE.AND.EX UP2, UPT, UR9, URZ, UPT, UP2 ;  /* 0x000000ff0900728c */ /* 0x000fd4000bf45320 */
[----:B------:R-:W-:Y:S01]  /*0490*/  VOTEU.ANY UP0, P0 ;  /* 0x0000000000ff7886 */ /* 0x000fe20000000100 */
[----:B------:R-:W-:-:S04]  /*04a0*/  @!UP2 USEL UR4, URZ, 0xffffffff, UP0 ;  /* 0xffffffffff04a887 */ /* 0x000fc80008000000 */
[----:B------:R-:W-:-:S04]  /*04b0*/  ULOP3.LUT UR4, UR4, 0x1, URZ, 0xc0, !UPT ;  /* 0x0000000104047892 */ /* 0x000fc8000f8ec0ff */
[----:B------:R-:W-:-:S11]  /*04c0*/  UISETP.NE.U32.AND UP3, UPT, UR4, 0x1, UPT ;  /* 0x000000010400788c */ /* 0x000fd6000bf65070 */
.L_x_8:
[----:B------:R-:W1:Y:S02]  /*04d0*/  SHFL.IDX PT, R2, R28, RZ, 0x1f ;  /* 0x00001fff1c027589 */ /* 0x000e6400000e0000 */
[----:B-1----:R-:W-:-:S13]  /*04e0*/  ISETP.NE.AND P0, PT, R2, RZ, PT ;  /* 0x000000ff0200720c */ /* 0x002fda0003f05270 */
[----:B------:R-:W-:Y:S05]  /*04f0*/  @P0 BRA `(.L_x_9) ;  /* 0x0000000c000c0947 */ /* 0x000fea0003800000 */
[----:B------:R-:W-:Y:S01]  /*0500*/  ELECT P0, URZ, PT ;  /* 0x0000000000ff782f */ /* 0x000fe20003800000 */
[----:B------:R-:W-:-:S12]  /*0510*/  BSSY.RECONVERGENT B0, `(.L_x_9) ;  /* 0x00000c1000007945 */ /* 0x000fd80003800200 */
[----:B------:R-:W-:Y:S05]  /*0520*/  @!P0 BRA `(.L_x_10) ;  /* 0x0000000800fc8947 */ /* 0x000fea0003800000 */
[----:B------:R-:W1:Y:S01]  /*0530*/  S2UR UR4, SR_CgaCtaId ;  /* 0x00000000000479c3 */ /* 0x000e620000008800 */
[----:B------:R-:W-:Y:S01]  /*0540*/  UMOV UR5, 0x400 ;  /* 0x0000040000057882 */ /* 0x000fe20000000000 */
[----:B------:R-:W-:Y:S01]  /*0550*/  UMOV UR8, 0x1 ;  /* 0x0000000100087882 */ /* 0x000fe20000000000 */
[----:B------:R-:W-:Y:S01]  /*0560*/  UMOV UR6, 0x2 ;  /* 0x0000000200067882 */ /* 0x000fe20000000000 */
[----:B------:R-:W-:-:S04]  /*0570*/  UIADD3 UR8, UPT, UPT, -UR8, 0x100000, URZ ;  /* 0x0010000008087890 */ /* 0x000fc8000fffe1ff */
[----:B------:R-:W-:Y:S02]  /*0580*/  USHF.L.U32 UR9, UR8, 0xb, URZ ;  /* 0x0000000b08097899 */ /* 0x000fe400080006ff */
[----:B------:R-:W-:Y:S02]  /*0590*/  USHF.L.U32 UR8, UR8, 0x1, URZ ;  /* 0x0000000108087899 */ /* 0x000fe400080006ff */
[----:B------:R-:W-:-:S04]  /*05a0*/  UIADD3 UR6, UPT, UPT, -UR6, 0x100000, URZ ;  /* 0x0010000006067890 */ /* 0x000fc8000fffe1ff */
[----:B------:R-:W-:Y:S02]  /*05b0*/  USHF.L.U32 UR7, UR6, 0xb, URZ ;  /* 0x0000000b06077899 */ /* 0x000fe400080006ff */
[----:B------:R-:W-:Y:S02]  /*05c0*/  USHF.L.U32 UR6, UR6, 0x1, URZ ;  /* 0x0000000106067899 */ /* 0x000fe400080006ff */
[----:B-1----:R-:W-:Y:S01]  /*05d0*/  ULEA UR4, UR4, UR5, 0x18 ;  /* 0x0000000504047291 */ /* 0x002fe2000f8ec0ff */
[----:B------:R-:W1:Y:S11]  /*05e0*/  FENCE.VIEW.ASYNC.S ;  /* 0x00000000000073c6 */ /* 0x000e760000000000 */
[----:B-1----:R1:W4:Y:S01]  /*05f0*/  SYNCS.EXCH.64 URZ, [UR4], UR8 ;  /* 0x0000000804ff75b2 */ /* 0x0023220008000100 */
[----:B------:R1:W1:Y:S01]  /*0600*/  SYNCS.EXCH.64 URZ, [UR4+0x2c8], UR6 ;  /* 0x0002c80604ff75b2 */ /* 0x0002620008000100 */
        /* <DEDUP_REMOVED lines=176> */
[----:B----4-:R-:W-:Y:S01]  /*1110*/  NOP ;  /* 0x0000000000007918 */ /* 0x010fe20000000000 */
.L_x_10:
[----:B-1----:R-:W-:Y:S05]  /*1120*/  BSYNC.RECONVERGENT B0 ;  /* 0x0000000000007941 */ /* 0x002fea0003800200 */
.L_x_9:
[----:B------:R-:W1:Y:S01]  /*1130*/  SHFL.IDX PT, R2, R28, RZ, 0x1f ;  /* 0x00001fff1c027589 */ /* 0x000e6200000e0000 */
[----:B------:R-:W-:Y:S01]  /*1140*/  NOP ;  /* 0x0000000000007918 */ /* 0x000fe20000000000 */
[----:B-1----:R-:W-:-:S13]  /*1150*/  ISETP.NE.AND P0, PT, R2, 0x1, PT ;  /* 0x000000010200780c */ /* 0x002fda0003f05270 */
[----:B------:R-:W-:Y:S05]  /*1160*/  @P0 BRA `(.L_x_11) ;  /* 0x0000000000400947 */ /* 0x000fea0003800000 */
        /* <DEDUP_REMOVED lines=9> */
[----:B------:R-:W-:Y:S01]  /*1200*/  USHF.L.U32 UR6, UR6, 0x1, URZ ;  /* 0x0000000106067899 */ /* 0x000fe200080006ff */
[----:B------:R-:W-:Y:S01]  /*1210*/  ELECT P0, URZ, PT ;  /* 0x0000000000ff782f */ /* 0x000fe20003800000 */
[----:B-1----:R-:W-:Y:S01]  /*1220*/  ULEA UR4, UR4, UR5, 0x18 ;  /* 0x0000000504047291 */ /* 0x002fe2000f8ec0ff */
[----:B------:R-:W1:Y:S11]  /*1230*/  FENCE.VIEW.ASYNC.S ;  /* 0x00000000000073c6 */ /* 0x000e760000000000 */
[----:B-1----:R1:W4:Y:S01]  /*1240*/  SYNCS.EXCH.64 URZ, [UR4+0x590], UR8 ;  /* 0x0005900804ff75b2 */ /* 0x0023220008000100 */
[----:B------:R1:W1:Y:S01]  /*1250*/  SYNCS.EXCH.64 URZ, [UR4+0x598], UR6 ;  /* 0x0005980604ff75b2 */ /* 0x0002620008000100 */
[----:B------:R-:W-:Y:S01]  /*1260*/  NOP ;  /* 0x0000000000007918 */ /* 0x000fe20000000000 */
.L_x_11:
[----:B------:R-:W2:Y:S01]  /*1270*/  SHFL.IDX PT, R2, R28, RZ, 0x1f ;  /* 0x00001fff1c027589 */ /* 0x000ea200000e0000 */
[----:B------:R-:W-:Y:S01]  /*1280*/  NOP ;  /* 0x0000000000007918 */ /* 0x000fe20000000000 */
[----:B--2---:R-:W-:-:S13]  /*1290*/  ISETP.NE.AND P0, PT, R2, 0x3, PT ;  /* 0x000000030200780c */ /* 0x004fda0003f05270 */
[----:B------:R-:W-:Y:S05]  /*12a0*/  @P0 BRA `(.L_x_12) ;  /* 0x0000000000300947 */ /* 0x000fea0003800000 */
[----:B-1----:R-:W1:Y:S01]  /*12b0*/  S2UR UR4, SR_CgaCtaId ;  /* 0x00000000000479c3 */ /* 0x002e620000008800 */
[----:B------:R-:W-:Y:S01]  /*12c0*/  UMOV UR5, 0x400 ;  /* 0x0000040000057882 */ /* 0x000fe20000000000 */
[----:B------:R-:W-:Y:S01]  /*12d0*/  UMOV UR6, 0x20 ;  /* 0x0000002000067882 */ /* 0x000fe20000000000 */
[----:B------:R-:W-:Y:S01]  /*12e0*/  ELECT P0, URZ, PT ;  /* 0x0000000000ff782f */ /* 0x000fe20003800000 */
[----:B------:R-:W-:-:S04]  /*12f0*/  UIADD3 UR6, UPT, UPT, -UR6, 0x100000, URZ ;  /* 0x0010000006067890 */ /* 0x000fc8000fffe1ff */
[----:B------:R-:W-:Y:S02]  /*1300*/  USHF.L.U32 UR7, UR6, 0xb, URZ ;  /* 0x0000000b06077899 */ /* 0x000fe400080006ff */
[----:B------:R-:W-:Y:S02]  /*1310*/  USHF.L.U32 UR6, UR6, 0x1, URZ ;  /* 0x0000000106067899 */ /* 0x000fe400080006ff */
[----:B-1----:R-:W-:Y:S01]  /*1320*/  ULEA UR4, UR4, UR5, 0x18 ;  /* 0x0000000504047291 */ /* 0x002fe2000f8ec0ff */
[----:B------:R-:W1:Y:S11]  /*1330*/  FENCE.VIEW.ASYNC.S ;  /* 0x00000000000073c6 */ /* 0x000e760000000000 */
[----:B-1----:R2:W1:Y:S01]  /*1340*/  SYNCS.EXCH.64 URZ, [UR4+0x5a0], UR6 ;  /* 0x0005a00604ff75b2 */ /* 0x0024620008000100 */
[----:B------:R2:W1:Y:S02]  /*1350*/  SYNCS.EXCH.64 URZ, [UR4+0x5a8], UR6 ;  /* 0x0005a80604ff75b2 */ /* 0x0004640008000100 */
[----:B--2---:R-:W-:Y:S01]  /*1360*/  NOP ;  /* 0x0000000000007918 */ /* 0x004fe20000000000 */
.L_x_12:
[----:B------:R-:W2:Y:S01]  /*1370*/  SHFL.IDX PT, R2, R28, RZ, 0x1f ;  /* 0x00001fff1c027589 */ /* 0x000ea200000e0000 */
[----:B------:R-:W-:Y:S01]  /*1380*/  NOP ;  /* 0x0000000000007918 */ /* 0x000fe20000000000 */
[----:B--2---:R-:W-:-:S13]  /*1390*/  ISETP.NE.AND P0, PT, R2, 0x4, PT ;  /* 0x000000040200780c */ /* 0x004fda0003f05270 */
[----:B------:R-:W-:Y:S05]  /*13a0*/  @P0 BRA `(.L_x_13) ;  /* 0x00000000004c0947 */ /* 0x000fea0003800000 */
[----:B-1----:R-:W1:Y:S01]  /*13b0*/  S2UR UR4, SR_CgaCtaId ;  /* 0x00000000000479c3 */ /* 0x002e620000008800 */
[----:B------:R-:W-:Y:S01]  /*13c0*/  UMOV UR6, 0x1e0 ;  /* 0x000001e000067882 */ /* 0x000fe20000000000 */
[----:B------:R-:W-:Y:S01]  /*13d0*/  UMOV UR5, 0x400 ;  /* 0x0000040000057882 */ /* 0x000fe20000000000 */
[----:B------:R-:W-:Y:S01]  /*13e0*/  USEL UR6, UR6, 0x1a0, UP3 ;  /* 0x000001a006067887 */ /* 0x000fe20009800000 */
[----:B------:R-:W-:Y:S01]  /*13f0*/  UMOV UR8, 0x1 ;  /* 0x0000000100087882 */ /* 0x000fe20000000000 */
[----:B------:R-:W-:Y:S01]  /*1400*/  ELECT P0, URZ, PT ;  /* 0x0000000000ff782f */ /* 0x000fe20003800000 */
        /* <DEDUP_REMOVED lines=8> */
[----:B-1----:R2:W1:Y:S01]  /*1490*/  SYNCS.EXCH.64 URZ, [UR4+0x5b0], UR8 ;  /* 0x0005b00804ff75b2 */ /* 0x0024620008000100 */
[----:B------:R2:W1:Y:S01]  /*14a0*/  SYNCS.EXCH.64 URZ, [UR4+0x5c0], UR6 ;  /* 0x0005c00604ff75b2 */ /* 0x0004620008000100 */
[----:B------:R2:W1:Y:S01]  /*14b0*/  SYNCS.EXCH.64 URZ, [UR4+0x5b8], UR8 ;  /* 0x0005b80804ff75b2 */ /* 0x0004620008000100 */
[----:B------:R2:W1:Y:S02]  /*14c0*/  SYNCS.EXCH.64 URZ, [UR4+0x5c8], UR6 ;  /* 0x0005c80604ff75b2 */ /* 0x0004640008000100 */
[----:B--2---:R-:W-:Y:S01]  /*14d0*/  NOP ;  /* 0x0000000000007918 */ /* 0x004fe20000000000 */
.L_x_13:
[----:B------:R-:W2:Y:S01]  /*14e0*/  SHFL.IDX PT, R2, R28, RZ, 0x1f ;  /* 0x00001fff1c027589 */ /* 0x000ea200000e0000 */
[----:B------:R-:W-:Y:S01]  /*14f0*/  NOP ;  /* 0x0000000000007918 */ /* 0x000fe20000000000 */
[----:B--2---:R-:W-:-:S13]  /*1500*/  ISETP.NE.AND P0, PT, R2, 0x5, PT ;  /* 0x000000050200780c */ /* 0x004fda0003f05270 */
[----:B------:R-:W-:Y:S05]  /*1510*/  @P0 BRA `(.L_x_14) ;  /* 0x0000000000580947 */ /* 0x000fea0003800000 */
[----:B-1----:R-:W1:Y:S01]  /*1520*/  S2UR UR4, SR_CgaCtaId ;  /* 0x00000000000479c3 */ /* 0x002e620000008800 */
        /* <DEDUP_REMOVED lines=12> */
[----:B-1----:R2:W1:Y:S01]  /*15f0*/  SYNCS.EXCH.64 URZ, [UR4+0x5d0], UR8 ;  /* 0x0005d00804ff75b2 */ /* 0x0024620008000100 */
[----:B------:R2:W1:Y:S01]  /*1600*/  SYNCS.EXCH.64 URZ, [UR4+0x5f0], UR6 ;  /* 0x0005f00604ff75b2 */ /* 0x0004620008000100 */
[----:B------:R2:W1:Y:S01]  /*1610*/  SYNCS.EXCH.64 URZ, [UR4+0x5d8], UR8 ;  /* 0x0005d80804ff75b2 */ /* 0x0004620008000100 */
[----:B------:R2:W1:Y:S01]  /*1620*/  SYNCS.EXCH.64 URZ, [UR4+0x5f8], UR6 ;  /* 0x0005f80604ff75b2 */ /* 0x0004620008000100 */
[----:B------:R2:W1:Y:S01]  /*1630*/  SYNCS.EXCH.64 URZ, [UR4+0x5e0], UR8 ;  /* 0x0005e00804ff75b2 */ /* 0x0004620008000100 */
[----:B------:R2:W1:Y:S01]  /*1640*/  SYNCS.EXCH.64 URZ, [UR4+0x600], UR6 ;  /* 0x0006000604ff75b2 */ /* 0x0004620008000100 */
[----:B------:R2:W1:Y:S01]  /*1650*/  SYNCS.EXCH.64 URZ, [UR4+0x5e8], UR8 ;  /* 0x0005e80804ff75b2 */ /* 0x0004620008000100 */
[----:B------:R2:W1:Y:S02]  /*1660*/  SYNCS.EXCH.64 URZ, [UR4+0x608], UR6 ;  /* 0x0006080604ff75b2 */ /* 0x0004640008000100 */
[----:B--2---:R-:W-:Y:S01]  /*1670*/  NOP ;  /* 0x0000000000007918 */ /* 0x004fe20000000000 */
.L_x_14:
[----:B------:R-:W2:Y:S01]  /*1680*/  SHFL.IDX PT, R2, R28, RZ, 0x1f ;  /* 0x00001fff1c027589 */ /* 0x000ea200000e0000 */
[----:B------:R-:W-:Y:S01]  /*1690*/  NOP ;  /* 0x0000000000007918 */ /* 0x000fe20000000000 */
[----:B--2---:R-:W-:-:S13]  /*16a0*/  ISETP.NE.AND P0, PT, R2, 0x3, PT ;  /* 0x000000030200780c */ /* 0x004fda0003f05270 */
[----:B------:R-:W-:Y:S05]  /*16b0*/  @P0 BRA `(.L_x_15) ;  /* 0x0000000000380947 */ /* 0x000fea0003800000 */
[----:B------:R-:W2:Y:S01]  /*16c0*/  S2UR UR5, SR_CgaCtaId ;  /* 0x00000000000579c3 */ /* 0x000ea20000008800 */
[----:B-1----:R-:W-:Y:S01]  /*16d0*/  UMOV UR4, 0x400 ;  /* 0x0000040000047882 */ /* 0x002fe20000000000 */
[----:B------:R-:W-:Y:S01]  /*16e0*/  UMOV UR6, 0x20 ;  /* 0x0000002000067882 */ /* 0x000fe20000000000 */
[----:B------:R-:W-:Y:S01]  /*16f0*/  ELECT P0, URZ, PT ;  /* 0x0000000000ff782f */ /* 0x000fe20003800000 */
[----:B------:R-:W-:-:S04]  /*1700*/  UIADD3 UR6, UPT, UPT, -UR6, 0x100000, URZ ;  /* 0x0010000006067890 */ /* 0x000fc8000fffe1ff */
[----:B------:R-:W-:Y:S02]  /*1710*/  USHF.L.U32 UR7, UR6, 0xb, URZ ;  /* 0x0000000b06077899 */ /* 0x000fe400080006ff */
[----:B------:R-:W-:Y:S02]  /*1720*/  USHF.L.U32 UR6, UR6, 0x1, URZ ;  /* 0x0000000106067899 */ /* 0x000fe400080006ff */
[----:B--2---:R-:W-:Y:S01]  /*1730*/  ULEA UR4, UR5, UR4, 0x18 ;  /* 0x0000000405047291 */ /* 0x004fe2000f8ec0ff */
[----:B------:R-:W1:Y:S11]  /*1740*/  FENCE.VIEW.ASYNC.S ;  /* 0x00000000000073c6 */ /* 0x000e760000000000 */
[----:B-1----:R2:W1:Y:S01]  /*1750*/  SYNCS.EXCH.64 URZ, [UR4+0x610], UR6 ;  /* 0x0006100604ff75b2 */ /* 0x0024620008000100 */
[----:B------:R2:W1:Y:S01]  /*1760*/  SYNCS.EXCH.64 URZ, [UR4+0x620], UR6 ;  /* 0x0006200604ff75b2 */ /* 0x0004620008000100 */
[----:B------:R2:W1:Y:S01]  /*1770*/  SYNCS.EXCH.64 URZ, [UR4+0x618], UR6 ;  /* 0x0006180604ff75b2 */ /* 0x0004620008000100 */
[----:B------:R2:W1:Y:S02]  /*1780*/  SYNCS.EXCH.64 URZ, [UR4+0x628], UR6 ;  /* 0x0006280604ff75b2 */ /* 0x0004640008000100 */
[----:B--2---:R-:W-:Y:S01]  /*1790*/  NOP ;  /* 0x0000000000007918 */ /* 0x004fe20000000000 */
.L_x_15:
[----:B-1----:R-:W1:Y:S01]  /*17a0*/  LDCU UR4, c[0x0][0x36c] ;  /* 0x00006d80ff0477ac */ /* 0x002e620008000800 */
[----:B------:R-:W-:Y:S01]  /*17b0*/  ISETP.NE.OR P3, PT, R0, 0x2, !P3 ;  /* 0x000000020000780c */ /* 0x000fe20005f65670 */
[----:B------:R-:W-:Y:S01]  /*17c0*/  NOP ;  /* 0x0000000000007918 */ /* 0x000fe20000000000 */
[----:B------:R-:W-:Y:S01]  /*17d0*/  LOP3.LUT R0, R33, 0x1f, RZ, 0xc0, !PT ;  /* 0x0000001f21007812 */ /* 0x000fe200078ec0ff */
[----:B------:R-:W-:Y:S02]  /*17e0*/  UISETP.NE.AND UP4, UPT, UR18, 0x2, UPT ;  /* 0x000000021200788c */ /* 0x000fe4000bf85270 */
[----:B------:R-:W-:Y:S02]  /*17f0*/  UISETP.NE.AND UP5, UPT, UR18, URZ, UPT ;  /* 0x000000ff1200728c */ /* 0x000fe4000bfa5270 */
[----:B-1----:R-:W-:-:S09]  /*1800*/  UISETP.EQ.U32.AND UP6, UPT, UR4, 0x1, UPT ;  /* 0x000000010400788c */ /* 0x002fd2000bfc2070 */
[----:B------:R-:W-:Y:S05]  /*1810*/  BRA.U !UP6, `(.L_x_16) ;  /* 0x000000010e087547 */ /* 0x000fea000b800000 */
[----:B----4-:R-:W-:Y:S01]  /*1820*/  UCGABAR_ARV ;  /* 0x00000000000079c7 */ /* 0x010fe20008000000 */
[----:B------:R-:W-:Y:S05]  /*1830*/  BRA `(.L_x_17) ;  /* 0x0000000000047947 */ /* 0x000fea0003800000 */
.L_x_16:
[----:B----4-:R-:W-:Y:S01]  /*1840*/  NOP ;  /* 0x0000000000007918 */ /* 0x010fe20000000000 */
.L_x_17:
[----:B------:R-:W1:Y:S01]  /*1850*/  S2UR UR49, SR_CTAID.X ;  /* 0x00000000003179c3 */ /* 0x000e620000002500 */
[----:B------:R-:W-:-:S05]  /*1860*/  CS2R.32 R29, SR_CgaSize ;  /* 0x00000000001d7805 */ /* 0x000fca0000008a00 */
[----:B------:R-:W-:-:S05]  /*1870*/  IMAD R29, R29, -0xa0, RZ ;  /* 0xffffff601d1d7824 */ /* 0x000fca00078e02ff */
[----:B------:R-:W-:-:S14]  /*1880*/  R2UR UR5, R29 ;  /* 0x000000001d0572ca */ /* 0x000fdc00000e0000 */
[----:B------:R-:W2:Y:S01]  /*1890*/  LDCU UR5, c[0x0][UR5+0x2b0] ;  /* 0x00005600050577ac */ /* 0x000ea20008000800 */
[----:B------:R-:W-:-:S05]  /*18a0*/  CS2R.32 R29, SR_CgaSize ;  /* 0x00000000001d7805 */ /* 0x000fca0000008a00 */
[----:B------:R-:W-:-:S05]  /*18b0*/  IMAD R29, R29, -0xa0, RZ ;  /* 0xffffff601d1d7824 */ /* 0x000fca00078e02ff */
[----:B------:R-:W-:-:S14]  /*18c0*/  R2UR UR4, R29 ;  /* 0x000000001d0472ca */ /* 0x000fdc00000e0000 */
[----:B------:R-:W4:Y:S01]  /*18d0*/  LDCU UR4, c[0x0][UR4+0x2b4] ;  /* 0x00005680040477ac */ /* 0x000f220008000800 */
[----:B------:R-:W3:Y:S01]  /*18e0*/  S2UR UR48, SR_CTAID.Y ;  /* 0x00000000003079c3 */ /* 0x000ee20000002600 */
[----:B------:R-:W-:-:S05]  /*18f0*/  CS2R.32 R29, SR_CgaSize ;  /* 0x00000000001d7805 */ /* 0x000fca0000008a00 */
[----:B------:R-:W-:-:S05]  /*1900*/  IMAD R29, R29, -0xa0, RZ ;  /* 0xffffff601d1d7824 */ /* 0x000fca00078e02ff */
[----:B------:R-:W-:-:S14]  /*1910*/  R2UR UR7, R29 ;  /* 0x000000001d0772ca */ /* 0x000fdc00000e0000 */
[----:B------:R-:W4:Y:S01]  /*1920*/  LDCU UR7, c[0x0][UR7+0x2a0] ;  /* 0x00005400070777ac */ /* 0x000f220008000800 */
[----:B------:R-:W-:-:S05]  /*1930*/  CS2R.32 R29, SR_CgaSize ;  /* 0x00000000001d7805 */ /* 0x000fca0000008a00 */
[----:B------:R-:W-:-:S05]  /*1940*/  IMAD R29, R29, -0xa0, RZ ;  /* 0xffffff601d1d7824 */ /* 0x000fca00078e02ff */
[----:B------:R-:W-:-:S14]  /*1950*/  R2UR UR63, R29 ;  /* 0x000000001d3f72ca */ /* 0x000fdc00000e0000 */
[----:B------:R-:W4:Y:S01]  /*1960*/  LDCU UR63, c[0x0][UR63+0x2a4] ;  /* 0x000054803f3f77ac */ /* 0x000f220008000800 */
[----:B------:R-:W4:Y:S01]  /*1970*/  S2UR UR8, SR_CgaCtaId ;  /* 0x00000000000879c3 */ /* 0x000f220000008800 */
[----:B------:R-:W4:Y:S01]  /*1980*/  LDCU UR19, c[0x0][0xb24] ;  /* 0x00016480ff1377ac */ /* 0x000f220008000800 */
[----:B------:R-:W4:Y:S01]  /*1990*/  LDCU UR41, c[0x0][0xb24] ;  /* 0x00016480ff2977ac */ /* 0x000f220008000800 */
[----:B-1----:R-:W-:Y:S01]  /*19a0*/  I2FP.F32.U32 R3, UR49 ;  /* 0x0000003100037c45 */ /* 0x002fe20008201000 */
[----:B------:R-:W1:Y:S04]  /*19b0*/  LDCU UR22, c[0x0][0xb30] ;  /* 0x00016600ff1677ac */ /* 0x000e680008000800 */
[----:B--2---:R-:W-:Y:S01]  /*19c0*/  FMUL R3, R3, UR5 ;  /* 0x0000000503037c20 */ /* 0x004fe20008400000 */
[----:B---3--:R-:W-:-:S05]  /*19d0*/  I2FP.F32.U32 R2, UR48 ;  /* 0x0000003000027c45 */ /* 0x008fca0008201000 */
[----:B------:R-:W2:Y:S01]  /*19e0*/  F2I.U32.TRUNC.NTZ R3, R3 ;  /* 0x0000000300037305 */ /* 0x000ea2000020f000 */
[----:B----4-:R-:W-:Y:S01]  /*19f0*/  FMUL R2, R2, UR4 ;  /* 0x0000000402027c20 */ /* 0x010fe20008400000 */
[----:B------:R-:W-:-:S06]  /*1a00*/  USHF.L.U32 UR29, UR8, 0x8, URZ ;  /* 0x00000008081d7899 */ /* 0x000fcc00080006ff */
[----:B------:R-:W3:Y:S01]  /*1a10*/  F2I.U32.TRUNC.NTZ R2, R2 ;  /* 0x0000000200027305 */ /* 0x000ee2000020f000 */
[----:B------:R-:W-:Y:S01]  /*1a20*/  ULOP3.LUT UR29, UR29, 0x100, URZ, 0xc0, !UPT ;  /* 0x000001001d1d7892 */ /* 0x000fe2000f8ec0ff */
[----:B--2---:R-:W-:Y:S02]  /*1a30*/  R2UR UR4, R3 ;  /* 0x00000000030472ca */ /* 0x004fe400000e0000 */
[----:B---3--:R-:W-:Y:S02]  /*1a40*/  R2UR UR6, R2 ;  /* 0x00000000020672ca */ /* 0x008fe400000e0000 */
[----:B------:R-:W-:-:S09]  /*1a50*/  PRMT R2, RZ, 0x7610, R2 ;  /* 0x00007610ff027816 */ /* 0x000fd20000000002 */
[----:B------:R-:W-:-:S04]  /*1a60*/  UIADD3 UR5, UPT, UPT, -UR4, URZ, URZ ;  /* 0x000000ff04057290 */ /* 0x000fc8000fffe1ff */
[----:B------:R-:W-:Y:S02]  /*1a70*/  UIMAD UR5, UR7, UR5, UR49 ;  /* 0x00000005070572a4 */ /* 0x000fe4000f8e0231 */
[----:B------:R-:W-:-:S04]  /*1a80*/  UIADD3 UR4, UPT, UPT, -UR6, URZ, URZ ;  /* 0x000000ff06047290 */ /* 0x000fc8000fffe1ff */
[----:B------:R-:W-:Y:S01]  /*1a90*/  IMAD.U32 R29, RZ, RZ, UR5 ;  /* 0x00000005ff1d7e24 */ /* 0x000fe2000f8e00ff */
[----:B------:R-:W-:Y:S01]  /*1aa0*/  UIMAD UR63, UR63, UR4, UR48 ;  /* 0x000000043f3f72a4 */ /* 0x000fe2000f8e0230 */
[----:B-1----:R-:W-:Y:S11]  /*1ab0*/  BRA.U UP5, `(.L_x_18) ;  /* 0x0000000105287547 */ /* 0x002ff6000b800000 */
[----:B------:R-:W-:Y:S01]  /*1ac0*/  R2UR UR6, R29 ;  /* 0x000000001d0672ca */ /* 0x000fe200000e0000 */
[----:B------:R-:W-:-:S12]  /*1ad0*/  UISETP.NE.AND UP0, UPT, UR63, URZ, UPT ;  /* 0x000000ff3f00728c */ /* 0x000fd8000bf05270 */
[----:B------:R-:W-:-:S04]  /*1ae0*/  UISETP.EQ.OR UP0, UPT, UR6, URZ, !UP0 ;  /* 0x000000ff0600728c */ /* 0x000fc8000c702670 */
[----:B------:R-:W-:Y:S02]  /*1af0*/  USEL UR5, URZ, 0x1, !UP0 ;  /* 0x00000001ff057887 */ /* 0x000fe4000c000000 */
[----:B------:R-:W-:-:S04]  /*1b00*/  UISETP.NE.AND UP0, UPT, UR63, URZ, UPT ;  /* 0x000000ff3f00728c */ /* 0x000fc8000bf05270 */
[----:B------:R-:W-:Y:S02]  /*1b10*/  USEL UR4, URZ, 0x2, UP0 ;  /* 0x00000002ff047887 */ /* 0x000fe40008000000 */
[----:B------:R-:W-:-:S04]  /*1b20*/  UISETP.NE.AND UP0, UPT, UR6, 0x1, UPT ;  /* 0x000000010600788c */ /* 0x000fc8000bf05270 */
[----:B------:R-:W-:-:S04]  /*1b30*/  USEL UR4, UR4, 0x2, UP0 ;  /* 0x0000000204047887 */ /* 0x000fc80008000000 */
[----:B------:R-:W-:-:S06]  /*1b40*/  UIADD3 UR4, UPT, UPT, UR5, UR4, URZ ;  /* 0x0000000405047290 */ /* 0x000fcc000fffe0ff */
[----:B------:R-:W-:-:S07]  /*1b50*/  MOV R2, UR4 ;  /* 0x0000000400027c02 */ /* 0x000fce0008000f00 */
.L_x_18:
[----:B------:R-:W1:Y:S01]  /*1b60*/  S2UR UR36, SR_CTAID.Z ;  /* 0x00000000002479c3 */ /* 0x000e620000002700 */
[----:B------:R-:W-:-:S09]  /*1b70*/  UISETP.GE.AND UP0, UPT, UR19, 0x1, UPT ;  /* 0x000000011300788c */ /* 0x000fd2000bf06270 */
[----:B------:R-:W-:Y:S05]  /*1b80*/  BRA.U !UP0, `(.L_x_19) ;  /* 0x0000000108d07547 */ /* 0x000fea000b800000 */
[----:B------:R-:W2:Y:S01]  /*1b90*/  LDCU UR20, c[0x0][0xb0c] ;  /* 0x00016180ff1477ac */ /* 0x000ea20008000800 */
[----:B------:R-:W3:Y:S01]  /*1ba0*/  LDCU.128 UR12, c[0x0][0xb10] ;  /* 0x00016200ff0c77ac */ /* 0x000ee20008000c00 */
[----:B------:R-:W4:Y:S01]  /*1bb0*/  LDCU UR6, c[0x0][0x370] ;  /* 0x00006e00ff0677ac */ /* 0x000f220008000800 */
[----:B------:R-:W1:Y:S01]  /*1bc0*/  LDCU UR7, c[0x0][0x374] ;  /* 0x00006e80ff0777ac */ /* 0x000e620008000800 */
[----:B------:R-:W1:Y:S01]  /*1bd0*/  LDCU UR21, c[0x0][0xb20] ;  /* 0x00016400ff1577ac */ /* 0x000e620008000800 */
[----:B--2---:R-:W-:Y:S02]  /*1be0*/  UISETP.NE.AND UP0, UPT, UR20, 0x1, UPT ;  /* 0x000000011400788c */ /* 0x004fe4000bf05270 */
[----:B---3--:R-:W-:Y:S01]  /*1bf0*/  UIMAD.WIDE.U32 UR4, UR49, UR12, URZ ;  /* 0x0000000c310472a5 */ /* 0x008fe2000f8e00ff */
[----:B------:R-:W2:Y:S01]  /*1c00*/  LDCU.64 UR8, c[0x0][0xb28] ;  /* 0x00016500ff0877ac */ /* 0x000ea20008000a00 */
[----:B----4-:R-:W-:Y:S02]  /*1c10*/  UIMAD.WIDE.U32 UR10, UR6, UR12, URZ ;  /* 0x0000000c060a72a5 */ /* 0x010fe4000f8e00ff */
[----:B------:R-:W-:-:S02]  /*1c20*/  USHF.R.U32.HI UR5, URZ, UR13, UR5 ;  /* 0x0000000dff057299 */ /* 0x000fc40008011605 */
[----:B------:R-:W-:Y:S02]  /*1c30*/  UISETP.NE.AND UP2, UPT, UR19, 0x1, UPT ;  /* 0x000000011300788c */ /* 0x000fe4000bf45270 */
[----:B------:R-:W-:Y:S01]  /*1c40*/  USEL UR5, UR49, UR5, !UP0 ;  /* 0x0000000531057287 */ /* 0x000fe2000c000000 */
[----:B------:R-:W-:Y:S01]  /*1c50*/  UMOV UR10, UR11 ;  /* 0x0000000b000a7c82 */ /* 0x000fe20008000000 */
[----:B------:R-:W-:Y:S02]  /*1c60*/  UIMAD.WIDE.U32 UR16, UR48, UR15, URZ ;  /* 0x0000000f301072a5 */ /* 0x000fe4000f8e00ff */
[----:B------:R-:W-:Y:S02]  /*1c70*/  @UP0 USHF.R.U32.HI UR6, URZ, UR13, UR10 ;  /* 0x0000000dff060299 */ /* 0x000fe4000801160a */
[----:B------:R-:W-:Y:S02]  /*1c80*/  UISETP.NE.AND UP0, UPT, UR14, 0x1, UPT ;  /* 0x000000010e00788c */ /* 0x000fe4000bf05270 */
[----:B-1----:R-:W-:-:S02]  /*1c90*/  UIMAD.WIDE.U32 UR10, UR7, UR15, URZ ;  /* 0x0000000f070a72a5 */ /* 0x002fc4000f8e00ff */
[----:B--2---:R-:W-:Y:S01]  /*1ca0*/  UIMAD.WIDE.U32 UR12, UR6, UR8, URZ ;  /* 0x00000008060c72a5 */ /* 0x004fe2000f8e00ff */
[----:B------:R-:W-:Y:S02]  /*1cb0*/  UMOV UR4, UR17 ;  /* 0x0000001100047c82 */ /* 0x000fe40008000000 */
[----:B------:R-:W-:Y:S02]  /*1cc0*/  USHF.R.U32.HI UR4, URZ, UR21, UR4 ;  /* 0x00000015ff047299 */ /* 0x000fe40008011604 */
[----:B------:R-:W-:Y:S02]  /*1cd0*/  UMOV UR10, UR11 ;  /* 0x0000000b000a7c82 */ /* 0x000fe40008000000 */
[----:B------:R-:W-:Y:S01]  /*1ce0*/  UMOV UR12, UR13 ;  /* 0x0000000d000c7c82 */ /* 0x000fe20008000000 */
[----:B------:R-:W-:Y:S02]  /*1cf0*/  @UP0 USHF.R.U32.HI UR7, URZ, UR21, UR10 ;  /* 0x00000015ff070299 */ /* 0x000fe4000801160a */
[----:B------:R-:W-:-:S02]  /*1d00*/  USEL UR4, UR48, UR4, !UP0 ;  /* 0x0000000430047287 */ /* 0x000fc4000c000000 */
[----:B------:R-:W-:Y:S02]  /*1d10*/  UIMAD.WIDE.U32 UR10, UR7, UR8, URZ ;  /* 0x00000008070a72a5 */ /* 0x000fe4000f8e00ff */
[----:B------:R-:W-:Y:S02]  /*1d20*/  @UP2 USHF.R.U32.HI UR6, URZ, UR9, UR12 ;  /* 0x00000009ff062299 */ /* 0x000fe4000801160c */
[----:B------:R-:W-:-:S03]  /*1d30*/  UIMAD.WIDE.U32 UR12, UR4, UR8, URZ ;  /* 0x00000008040c72a5 */ /* 0x000fc6000f8e00ff */
[----:B------:R-:W-:Y:S02]  /*1d40*/  UMOV UR10, UR11 ;  /* 0x0000000b000a7c82 */ /* 0x000fe40008000000 */
[----:B------:R-:W-:Y:S02]  /*1d50*/  @UP2 USHF.R.U32.HI UR7, URZ, UR9, UR10 ;  /* 0x00000009ff072299 */ /* 0x000fe4000801160a */
[----:B------:R-:W-:Y:S02]  /*1d60*/  UIMAD UR10, UR6, UR19, URZ ;  /* 0x00000013060a72a4 */ /* 0x000fe4000f8e02ff */
[----:B------:R-:W-:-:S04]  /*1d70*/  UIMAD UR7, UR7, UR19, URZ ;  /* 0x00000013070772a4 */ /* 0x000fc8000f8e02ff */
[----:B------:R-:W-:-:S03]  /*1d80*/  UISETP.GE.AND UP0, UPT, UR4, UR7, UPT ;  /* 0x000000070400728c */ /* 0x000fc6000bf06270 */
[----:B------:R-:W-:Y:S01]  /*1d90*/  UMOV UR7, UR13 ;  /* 0x0000000d00077c82 */ /* 0x000fe20008000000 */
[----:B------:R-:W-:Y:S02]  /*1da0*/  UISETP.GE.OR UP0, UPT, UR5, UR10, UP0 ;  /* 0x0000000a0500728c */ /* 0x000fe40008706670 */
[----:B------:R-:W-:Y:S02]  /*1db0*/  UIMAD.WIDE.U32 UR10, UR5, UR8, URZ ;  /* 0x00000008050a72a5 */ /* 0x000fe4000f8e00ff */
[----:B------:R-:W-:Y:S02]  /*1dc0*/  USHF.R.U32.HI UR7, URZ, UR9, UR7 ;  /* 0x00000009ff077299 */ /* 0x000fe40008011607 */
[----:B------:R-:W-:Y:S02]  /*1dd0*/  UIADD3 UR10, UPT, UPT, -UR4, URZ, URZ ;  /* 0x000000ff040a7290 */ /* 0x000fe4000fffe1ff */
[----:B------:R-:W-:Y:S02]  /*1de0*/  USEL UR7, UR4, UR7, !UP2 ;  /* 0x0000000704077287 */ /* 0x000fe4000d000000 */
[----:B------:R-:W-:Y:S01]  /*1df0*/  UIMAD UR10, UR14, UR10, UR48 ;  /* 0x0000000a0e0a72a4 */ /* 0x000fe2000f8e0230 */
[----:B------:R-:W-:Y:S01]  /*1e00*/  @!UP0 UMOV UR8, UR11 ;  /* 0x0000000b00088c82 */ /* 0x000fe20008000000 */
[----:B------:R-:W-:-:S02]  /*1e10*/  UIADD3 UR11, UPT, UPT, -UR5, URZ, URZ ;  /* 0x000000ff050b7290 */ /* 0x000fc4000fffe1ff */
[----:B------:R-:W-:Y:S02]  /*1e20*/  @!UP0 USHF.R.U32.HI UR8, URZ, UR9, UR8 ;  /* 0x00000009ff088299 */ /* 0x000fe40008011608 */
[----:B------:R-:W-:Y:S02]  /*1e30*/  UIADD3 UR9, UPT, UPT, -UR7, URZ, URZ ;  /* 0x000000ff07097290 */ /* 0x000fe4000fffe1ff */
[----:B------:R-:W-:Y:S02]  /*1e40*/  @!UP0 USEL UR8, UR5, UR8, !UP2 ;  /* 0x0000000805088287 */ /* 0x000fe4000d000000 */
[----:B------:R-:W-:Y:S02]  /*1e50*/  UIMAD UR9, UR19, UR9, UR4 ;  /* 0x00000009130972a4 */ /* 0x000fe4000f8e0204 */
[----:B------:R-:W-:Y:S02]  /*1e60*/  @!UP0 UIADD3 UR7, UPT, UPT, UR7, -UR8, URZ ;  /* 0x8000000807078290 */ /* 0x000fe4000fffe0ff */
[----:B------:R-:W-:-:S02]  /*1e70*/  @!UP0 UIMAD UR6, UR9, UR6, UR8 ;  /* 0x00000006090682a4 */ /* 0x000fc4000f8e0208 */
[----:B------:R-:W-:Y:S02]  /*1e80*/  @!UP0 UIMAD UR4, UR7, UR19, UR5 ;  /* 0x00000013070482a4 */ /* 0x000fe4000f8e0205 */
[----:B------:R-:W-:Y:S02]  /*1e90*/  UIMAD UR49, UR20, UR11, UR49 ;  /* 0x0000000b143172a4 */ /* 0x000fe4000f8e0231 */
[----:B------:R-:W-:Y:S01]  /*1ea0*/  UIMAD UR48, UR4, UR14, UR10 ;  /* 0x0000000e043072a4 */ /* 0x000fe2000f8e020a */
[----:B------:R-:W-:Y:S02]  /*1eb0*/  @!UP0 UMOV UR5, UR6 ;  /* 0x0000000600058c82 */ /* 0x000fe40008000000 */
[----:B------:R-:W-:-:S12]  /*1ec0*/  UIMAD UR49, UR5, UR20, UR49 ;  /* 0x00000014053172a4 */ /* 0x000fd8000f8e0231 */
.L_x_19:
[----:B------:R-:W-:-:S09]  /*1ed0*/  UISETP.NE.AND UP0, UPT, UR22, 0x1, UPT ;  /* 0x000000011600788c */ /* 0x000fd2000bf05270 */
[----:B------:R-:W-:Y:S05]  /*1ee0*/  BRA.U UP0, `(.L_x_20) ;  /* 0x0000000100407547 */ /* 0x000fea000b800000 */
[----:B------:R-:W2:Y:S01]  /*1ef0*/  LDCU.128 UR8, c[0x0][0xb10] ;  /* 0x00016200ff0877ac */ /* 0x000ea20008000c00 */
[----:B------:R-:W3:Y:S01]  /*1f00*/  LDCU UR12, c[0x0][0xb0c] ;  /* 0x00016180ff0c77ac */ /* 0x000ee20008000800 */
[----:B------:R-:W4:Y:S01]  /*1f10*/  LDCU UR13, c[0x0][0xb20] ;  /* 0x00016400ff0d77ac */ /* 0x000f220008000800 */
[----:B--2---:R-:W-:Y:S02]  /*1f20*/  UIMAD.WIDE.U32 UR4, UR49, UR8, URZ ;  /* 0x00000008310472a5 */ /* 0x004fe4000f8e00ff */
[----:B------:R-:W-:Y:S02]  /*1f30*/  UIMAD.WIDE.U32 UR6, UR48, UR11, URZ ;  /* 0x0000000b300672a5 */ /* 0x000fe4000f8e00ff */
[----:B---3--:R-:W-:Y:S02]  /*1f40*/  UISETP.NE.AND UP0, UPT, UR12, 0x1, UPT ;  /* 0x000000010c00788c */ /* 0x008fe4000bf05270 */
[----:B------:R-:W-:-:S03]  /*1f50*/  USHF.R.U32.HI UR5, URZ, UR9, UR5 ;  /* 0x00000009ff057299 */ /* 0x000fc60008011605 */
[----:B------:R-:W-:Y:S01]  /*1f60*/  UMOV UR4, UR7 ;  /* 0x0000000700047c82 */ /* 0x000fe20008000000 */
[----:B------:R-:W-:Y:S02]  /*1f70*/  USEL UR5, UR49, UR5, !UP0 ;  /* 0x0000000531057287 */ /* 0x000fe4000c000000 */
[----:B------:R-:W-:Y:S02]  /*1f80*/  UISETP.NE.AND UP0, UPT, UR10, 0x1, UPT ;  /* 0x000000010a00788c */ /* 0x000fe4000bf05270 */
[----:B----4-:R-:W-:-:S04]  /*1f90*/  USHF.R.U32.HI UR4, URZ, UR13, UR4 ;  /* 0x0000000dff047299 */ /* 0x010fc80008011604 */
[----:B------:R-:W-:-:S04]  /*1fa0*/  USEL UR4, UR48, UR4, !UP0 ;  /* 0x0000000430047287 */ /* 0x000fc8000c000000 */
[----:B------:R-:W-:Y:S02]  /*1fb0*/  UIADD3 UR6, UPT, UPT, UR5, -UR4, URZ ;  /* 0x8000000405067290 */ /* 0x000fe4000fffe0ff */
[----:B------:R-:W-:Y:S02]  /*1fc0*/  UIADD3 UR4, UPT, UPT, -UR5, UR4, URZ ;  /* 0x0000000405047290 */ /* 0x000fe4000fffe1ff */
[----:B------:R-:W-:Y:S02]  /*1fd0*/  UIMAD UR48, UR6, UR10, UR48 ;  /* 0x0000000a063072a4 */ /* 0x000fe4000f8e0230 */
[----:B------:R-:W-:-:S12]  /*1fe0*/  UIMAD UR49, UR4, UR12, UR49 ;  /* 0x0000000c043172a4 */ /* 0x000fd8000f8e0231 */
.L_x_20:
[----:B------:R-:W-:Y:S01]  /*1ff0*/  UISETP.NE.AND UP0, UPT, UR18, 0x2, UPT ;  /* 0x000000021200788c */ /* 0x000fe2000bf05270 */
[----:B------:R-:W-:Y:S09]  /*2000*/  BRA.U !UP6, `(.L_x_21) ;  /* 0x000000010e0c7547 */ /* 0x000ff2000b800000 */
[----:B------:R-:W-:Y:S01]  /*2010*/  UCGABAR_WAIT ;  /* 0x0000000000007dc7 */ /* 0x000fe20008000000 */
[----:B------:R-:W-:Y:S01]  /*2020*/  CCTL.IVALL ;  /* 0x00000000ff00798f */ /* 0x000fe20002000000 */
[----:B------:R-:W-:Y:S05]  /*2030*/  BRA `(.L_x_22) ;  /* 0x0000000000047947 */ /* 0x000fea0003800000 */
.L_x_21:
[----:B------:R-:W-:Y:S06]  /*2040*/  BAR.SYNC.DEFER_BLOCKING 0x0 ;  /* 0x0000000000007b1d */ /* 0x000fec0000010000 */
.L_x_22:
[----:B------:R-:W-:Y:S05]  /*2050*/  BRA.U UP0, `(.L_x_23) ;  /* 0x0000001100dc7547 */ /* 0x000fea000b800000 */
[----:B------:R-:W2:Y:S01]  /*2060*/  LDCU UR6, c[0x0][0x38c] ;  /* 0x00007180ff0677ac */ /* 0x000ea20008000800 */
[----:B------:R-:W3:Y:S01]  /*2070*/  S2UR UR7, SR_CgaCtaId ;  /* 0x00000000000779c3 */ /* 0x000ee20000008800 */
[----:B------:R-:W-:Y:S01]  /*2080*/  PLOP3.LUT P1, PT, PT, PT, UP3, 0x80, 0x8 ;  /* 0x000000000008781c */ /* 0x000fe20003f2f038 */
[----:B------:R-:W-:Y:S01]  /*2090*/  IMAD.MOV.U32 R12, RZ, RZ, 0x1 ;  /* 0x00000001ff0c7424 */ /* 0x000fe200078e00ff */
[----:B------:R-:W-:Y:S01]  /*20a0*/  UMOV UR13, 0x400 ;  /* 0x00000400000d7882 */ /* 0x000fe20000000000 */
[----:B------:R-:W-:Y:S01]  /*20b0*/  UISETP.NE.AND UP1, UPT, UR18, URZ, UPT ;  /* 0x000000ff1200728c */ /* 0x000fe2000bf25270 */
[----:B------:R-:W-:Y:S01]  /*20c0*/  ISETP.EQ.OR P2, PT, R0, RZ, P3 ;  /* 0x000000ff0000720c */ /* 0x000fe20001f42670 */
[----:B------:R-:W-:Y:S01]  /*20d0*/  USEL UR21, URZ, 0x1, UP4 ;  /* 0x00000001ff157887 */ /* 0x000fe2000a000000 */
[----:B------:R-:W-:Y:S02]  /*20e0*/  PLOP3.LUT P1, PT, P1, PT, PT, 0x8, 0x80 ;  /* 0x000000000080781c */ /* 0x000fe40000f2e170 */
[----:B------:R-:W-:Y:S01]  /*20f0*/  CS2R R10, SRZ ;  /* 0x00000000000a7805 */ /* 0x000fe2000001ff00 */
[----:B------:R-:W-:Y:S01]  /*2100*/  IMAD.MOV.U32 R9, RZ, RZ, RZ ;  /* 0x000000ffff097224 */ /* 0x000fe200078e00ff */
[----:B------:R-:W4:Y:S01]  /*2110*/  LDCU UR40, c[0x0][0x370] ;  /* 0x00006e00ff2877ac */ /* 0x000f220008000800 */
[----:B------:R-:W-:Y:S01]  /*2120*/  IMAD.MOV.U32 R8, RZ, RZ, 0x1 ;  /* 0x00000001ff087424 */ /* 0x000fe200078e00ff */
[----:B------:R-:W1:Y:S01]  /*2130*/  LDCU.64 UR26, c[0x0][0x348] ;  /* 0x00006900ff1a77ac */ /* 0x000e620008000a00 */
[----:B--2---:R-:W-:-:S02]  /*2140*/  UIADD3 UR5, UPT, UPT, UR6, 0x1f, URZ ;  /* 0x0000001f06057890 */ /* 0x004fc4000fffe0ff */
[----:B------:R-:W-:Y:S02]  /*2150*/  USHF.R.U32.HI UR46, URZ, 0x5, UR29 ;  /* 0x00000005ff2e7899 */ /* 0x000fe4000801161d */
[----:B------:R-:W-:Y:S02]  /*2160*/  USHF.R.S32.HI UR4, URZ, 0x1f, UR5 ;  /* 0x0000001fff047899 */ /* 0x000fe40008011405 */
[----:B---3--:R-:W-:Y:S02]  /*2170*/  ULEA UR13, UR7, UR13, 0x18 ;  /* 0x0000000d070d7291 */ /* 0x008fe4000f8ec0ff */
[----:B------:R-:W-:Y:S02]  /*2180*/  ULEA.HI UR4, UR4, UR5, URZ, 0x5 ;  /* 0x0000000504047291 */ /* 0x000fe4000f8f28ff */
[----:B------:R-:W-:Y:S02]  /*2190*/  UIADD3 UR47, UPT, UPT, UR6, 0x3e, URZ ;  /* 0x0000003e062f7890 */ /* 0x000fe4000fffe0ff */
[----:B------:R-:W-:-:S02]  /*21a0*/  USHF.R.S32.HI UR43, URZ, 0x5, UR4 ;  /* 0x00000005ff2b7899 */ /* 0x000fc40008011404 */
[----:B------:R-:W-:Y:S02]  /*21b0*/  UIADD3 UR4, UPT, UPT, UR6, -0x1, URZ ;  /* 0xffffffff06047890 */ /* 0x000fe4000fffe0ff */
[----:B------:R-:W-:Y:S02]  /*21c0*/  UISETP.LT.U32.AND UP0, UPT, UR43, 0x59, UPT ;  /* 0x000000592b00788c */ /* 0x000fe4000bf01070 */
[----:B------:R-:W-:Y:S02]  /*21d0*/  UISETP.GE.U32.AND UP2, UPT, UR4, -0x3f, UPT ;  /* 0xffffffc10400788c */ /* 0x000fe4000bf46070 */
[----:B------:R-:W-:Y:S01]  /*21e0*/  USEL UR42, UR43, 0x59, UP0 ;  /* 0x000000592b2a7887 */ /* 0x000fe20008000000 */
[----:B------:R-:W2:Y:S03]  /*21f0*/  LDCU UR39, c[0x0][0x374] ;  /* 0x00006e80ff2777ac */ /* 0x000ea60008000800 */
[----:B------:R-:W-:-:S02]  /*2200*/  UIADD3 UR4, UPT, UPT, UR42, -0x1, URZ ;  /* 0xffffffff2a047890 */ /* 0x000fc4000fffe0ff */
[----:B------:R-:W-:-:S03]  /*2210*/  USEL UR21, UR21, 0x2, UP1 ;  /* 0x0000000215157887 */ /* 0x000fc60008800000 */
[----:B------:R-:W-:Y:S02]  /*2220*/  @UP2 UIADD3 UR4, UPT, UPT, UR42, URZ, URZ ;  /* 0x000000ff2a042290 */ /* 0x000fe4000fffe0ff */
[----:B------:R-:W-:Y:S02]  /*2230*/  UIADD3 UR28, UPT, UPT, UR13, 0x2d700, UR29 ;  /* 0x0002d7000d1c7890 */ /* 0x000fe4000fffe01d */
[----:B------:R-:W-:Y:S02]  /*2240*/  UIADD3 UR45, UPT, UPT, UR43, -UR42, URZ ;  /* 0x8000002a2b2d7290 */ /* 0x000fe4000fffe0ff */
[----:B------:R-:W-:Y:S02]  /*2250*/  UIADD3 UR25, UPT, UPT, UR4, 0x1, URZ ;  /* 0x0000000104197890 */ /* 0x000fe4000fffe0ff */
[----:B------:R-:W-:Y:S01]  /*2260*/  UIADD3 UR44, UPT, UPT, -UR4, URZ, URZ ;  /* 0x000000ff042c7290 */ /* 0x000fe2000fffe1ff */
[----:B-1--4-:R-:W-:-:S11]  /*2270*/  UMOV UR5, URZ ;  /* 0x000000ff00057c82 */ /* 0x012fd60008000000 */
.L_x_43:
[----:B-1----:R-:W1:Y:S02]  /*2280*/  S2UR UR4, SR_CgaCtaId ;  /* 0x00000000000479c3 */ /* 0x002e640000008800 */
[----:B-1----:R-:W-:-:S09]  /*2290*/  UISETP.NE.AND UP0, UPT, UR4, URZ, UPT ;  /* 0x000000ff0400728c */ /* 0x002fd2000bf05270 */
[----:B------:R-:W-:Y:S05]  /*22a0*/  BRA.U UP0, `(.L_x_24) ;  /* 0x0000000100287547 */ /* 0x000fea000b800000 */
[----:B------:R-:W-:Y:S02]  /*22b0*/  LEA R0, R9, UR13, 0x3 ;  /* 0x0000000d09007c11 */ /* 0x000fe4000f8e18ff */
[----:B------:R-:W-:-:S04]  /*22c0*/  SHF.L.U32 R3, R8, 0x1f, RZ ;  /* 0x0000001f08037819 */ /* 0x000fc800000006ff */
[----:B------:R-:W1:Y:S02]  /*22d0*/  SYNCS.PHASECHK.TRANS64.TRYWAIT P0, [R0+URZ+0x620], R3 ;  /* 0x00062003000075a7 */ /* 0x000e6400080011ff */
[----:B-1----:R-:W-:Y:S05]  /*22e0*/  @!P0 BRA `(.L_x_25) ;  /* 0x0000004400a08947 */ /* 0x002fea0003800000 */
.L_x_99:
[----:B------:R3:W-:Y:S01]  /*22f0*/  SYNCS.ARRIVE.TRANS64.A1T0 RZ, [R0+URZ+0x610], RZ ;  /* 0x000610ff00ff79a7 */ /* 0x0007e200081000ff */
[----:B------:R-:W-:-:S05]  /*2300*/  VIADD R9, R9, 0x1 ;  /* 0x0000000109097836 */ /* 0x000fca0000000000 */
[----:B------:R-:W-:-:S04]  /*2310*/  ISETP.NE.AND P0, PT, R9, 0x2, PT ;  /* 0x000000020900780c */ /* 0x000fc80003f05270 */
[----:B-1----:R-:W-:Y:S02]  /*2320*/  SEL R3, RZ, 0x1, P0 ;  /* 0x00000001ff037807 */ /* 0x002fe40000000000 */
[----:B------:R-:W-:Y:S02]  /*2330*/  SEL R9, R9, RZ, P0 ;  /* 0x000000ff09097207 */ /* 0x000fe40000000000 */
[----:B------:R-:W-:-:S07]  /*2340*/  LOP3.LUT R8, R8, R3, RZ, 0x3c, !PT ;  /* 0x0000000308087212 */ /* 0x000fce00078e3cff */
.L_x_24:
[----:B------:R-:W-:Y:S01]  /*2350*/  ULEA UR4, UR5, UR13, 0x3 ;  /* 0x0000000d05047291 */ /* 0x000fe2000f8e18ff */
[----:B---3--:R-:W-:Y:S01]  /*2360*/  SHF.L.U32 R0, R12, 0x1f, RZ ;  /* 0x0000001f0c007819 */ /* 0x008fe200000006ff */
[----:B------:R-:W-:Y:S02]  /*2370*/  UISETP.GE.U32.AND UP0, UPT, UR47, 0x3f, UPT ;  /* 0x0000003f2f00788c */ /* 0x000fe4000bf06070 */
[----:B------:R-:W-:Y:S02]  /*2380*/  USHF.L.U32 UR35, UR49, 0x6, URZ ;  /* 0x0000000631237899 */ /* 0x000fe400080006ff */
[----:B------:R-:W-:Y:S01]  /*2390*/  ULEA UR19, UR48, UR46, 0x4 ;  /* 0x0000002e30137291 */ /* 0x000fe2000f8e20ff */
[----:B------:R-:W-:Y:S02]  /*23a0*/  UMOV UR7, URZ ;  /* 0x000000ff00077c82 */ /* 0x000fe40008000000 */
[----:B------:R1:W3:Y:S02]  /*23b0*/  SYNCS.PHASECHK.TRANS64.TRYWAIT P0, [UR4+0x2c8], R0 ;  /* 0x0002c800ff0075a7 */ /* 0x0002e40008001104 */
[----:B------:R-:W-:Y:S07]  /*23c0*/  BRA.U !UP0, `(.L_x_26) ;  /* 0x0000000108c07547 */ /* 0x000fee000b800000 */
[----:B------:R-:W-:Y:S01]  /*23d0*/  UMOV UR10, UR44 ;  /* 0x0000002c000a7c82 */ /* 0x000fe20008000000 */
[----:B------:R-:W-:Y:S01]  /*23e0*/  UMOV UR4, UR5 ;  /* 0x0000000500047c82 */ /* 0x000fe20008000000 */
[----:B------:R-:W-:-:S05]  /*23f0*/  UMOV UR34, URZ ;  /* 0x000000ff00227c82 */ /* 0x000fca0008000000 */
.L_x_32:
[----:B------:R-:W-:Y:S01]  /*2400*/  ULEA UR33, UR4, UR13, 0x3 ;  /* 0x0000000d04217291 */ /* 0x000fe2000f8e18ff */
[----:B------:R-:W-:Y:S01]  /*2410*/  @!P3 MOV R2, 0xa00 ;  /* 0x00000a000002b802 */ /* 0x000fe20000000f00 */
[----:B-1-34-:R-:W-:Y:S10]  /*2420*/  @P0 BRA `(.L_x_27) ;  /* 0x00000000000c0947 */ /* 0x01aff40003800000 */
[----:B------:R-:W-:-:S04]  /*2430*/  SHF.L.U32 R3, R12, 0x1f, RZ ;  /* 0x0000001f0c037819 */ /* 0x000fc800000006ff */
[----:B------:R-:W3:Y:S02]  /*2440*/  SYNCS.PHASECHK.TRANS64.TRYWAIT P0, [UR33+0x2c8], R3 ;  /* 0x0002c803ff0075a7 */ /* 0x000ee40008001121 */
[----:B---3--:R-:W-:Y:S05]  /*2450*/  @!P0 BRA `(.L_x_28) ;  /* 0x0000004400588947 */ /* 0x008fea0003800000 */
.L_x_27:
[----:B------:R3:W-:Y:S01]  /*2460*/  @!P3 SYNCS.ARRIVE.TRANS64 RZ, [UR33], R2 ;  /* 0x00000002ffffb9a7 */ /* 0x0007e20008000021 */
[----:B------:R-:W-:Y:S02]  /*2470*/  ULOP3.LUT UR5, UR21, 0x2, URZ, 0xfc, !UPT ;  /* 0x0000000215057892 */ /* 0x000fe4000f8efcff */
[----:B------:R-:W-:Y:S02]  /*2480*/  UIADD3 UR10, UPT, UPT, UR10, 0x1, URZ ;  /* 0x000000010a0a7890 */ /* 0x000fe4000fffe0ff */
[----:B------:R-:W-:Y:S02]  /*2490*/  UISETP.NE.AND UP0, UPT, UR5, 0x2, UPT ;  /* 0x000000020500788c */ /* 0x000fe4000bf05270 */
[----:B------:R-:W-:-:S07]  /*24a0*/  UISETP.NE.AND UP2, UPT, UR10, 0x1, UPT ;  /* 0x000000010a00788c */ /* 0x000fce000bf45270 */
[----:B------:R-:W-:Y:S05]  /*24b0*/  BRA.U UP0, `(.L_x_29) ;  /* 0x0000000100047547 */ /* 0x000fea000b800000 */
[----:B--2---:R-:W-:Y:S05]  /*24c0*/  BPT.TRAP 0x1 ;  /* 0x000000040000795c */ /* 0x004fea0000300000 */
.L_x_29:
[----:B------:R-:W-:Y:S04]  /*24d0*/  BSSY.RECONVERGENT B0, `(.L_x_30) ;  /* 0x0000003000007945 */ /* 0x000fe80003800200 */
[----:B------:R-:W-:Y:S05]  /*24e0*/  @P2 BRA `(.L_x_31) ;  /* 0x0000000000042947 */ /* 0x000fea0003800000 */
[----:B--2---:R-:W-:Y:S05]  /*24f0*/  BPT.TRAP 0x1 ;  /* 0x000000040000795c */ /* 0x004fea0000300000 */
.L_x_31:
[----:B--2---:R-:W-:Y:S05]  /*2500*/  BSYNC.RECONVERGENT B0 ;  /* 0x0000000000007941 */ /* 0x004fea0003800200 */
.L_x_30:
[----:B------:R-:W-:Y:S02]  /*2510*/  UIADD3 UR5, UPT, UPT, UR4, 0x1, URZ ;  /* 0x0000000104057890 */ /* 0x000fe4000fffe0ff */
[----:B------:R-:W-:Y:S02]  /*2520*/  ULEA UR32, UR4, UR13, 0xb ;  /* 0x0000000d04207291 */ /* 0x000fe4000f8e58ff */
[----:B------:R-:W-:Y:S02]  /*2530*/  UISETP.NE.AND UP0, UPT, UR5, 0x59, UPT ;  /* 0x000000590500788c */ /* 0x000fe4000bf05270 */
[----:B------:R-:W-:Y:S02]  /*2540*/  UIADD3 UR8, UP1, UPT, UR26, 0x80, URZ ;  /* 0x000000801a087890 */ /* 0x000fe4000ff3e0ff */
[----:B------:R-:W-:Y:S02]  /*2550*/  USEL UR7, URZ, 0x1, UP0 ;  /* 0x00000001ff077887 */ /* 0x000fe40008000000 */
[----:B------:R-:W-:-:S02]  /*2560*/  USEL UR5, UR5, URZ, UP0 ;  /* 0x000000ff05057287 */ /* 0x000fc40008000000 */
[----:B------:R-:W-:Y:S02]  /*2570*/  ULEA UR16, UR4, UR29, 0x9 ;  /* 0x0000001d04107291 */ /* 0x000fe4000f8e48ff */
[----:B------:R-:W-:Y:S01]  /*2580*/  ULEA UR6, UR5, UR13, 0x3 ;  /* 0x0000000d05067291 */ /* 0x000fe2000f8e18ff */
[----:B------:R-:W-:Y:S01]  /*2590*/  LOP3.LUT R12, R12, UR7, RZ, 0x3c, !PT ;  /* 0x000000070c0c7c12 */ /* 0x000fe2000f8e3cff */
[----:B------:R-:W-:Y:S02]  /*25a0*/  UIADD3.X UR9, UPT, UPT, URZ, UR27, URZ, UP1, !UPT ;  /* 0x0000001bff097290 */ /* 0x000fe40008ffe4ff */
[----:B------:R-:W-:Y:S01]  /*25b0*/  UIADD3 UR32, UPT, UPT, UR32, 0xf00, URZ ;  /* 0x00000f0020207890 */ /* 0x000fe2000fffe0ff */
[----:B-1----:R-:W-:Y:S01]  /*25c0*/  SHF.L.U32 R0, R12, 0x1f, RZ ;  /* 0x0000001f0c007819 */ /* 0x002fe200000006ff */
[----:B------:R-:W-:Y:S01]  /*25d0*/  UIADD3 UR16, UPT, UPT, UR13, 0x2d700, UR16 ;  /* 0x0002d7000d107890 */ /* 0x000fe2000fffe010 */
[----:B------:R-:W-:Y:S02]  /*25e0*/  UMOV UR14, 0x0 ;  /* 0x00000000000e7882 */ /* 0x000fe40000000000 */
[----:B------:R4:W1:Y:S01]  /*25f0*/  SYNCS.PHASECHK.TRANS64.TRYWAIT P0, [UR6+0x2c8], R0 ;  /* 0x0002c800ff0075a7 */ /* 0x0008620008001106 */
[----:B------:R-:W-:Y:S01]  /*2600*/  UIADD3 UR6, UP0, UPT, UR26, 0x180, URZ ;  /* 0x000001801a067890 */ /* 0x000fe2000ff1e0ff */
[----:B------:R-:W-:Y:S01]  /*2610*/  UMOV UR15, 0x10000000 ;  /* 0x10000000000f7882 */ /* 0x000fe20000000000 */
[----:B------:R-:W-:-:S02]  /*2620*/  UMOV UR4, 0x30000 ;  /* 0x0003000000047882 */ /* 0x000fc40000000000 */
[----:B------:R-:W-:Y:S01]  /*2630*/  UIADD3.X UR7, UPT, UPT, URZ, UR27, URZ, UP0, !UPT ;  /* 0x0000001bff077290 */ /* 0x000fe200087fe4ff */
[----:B------:R2:W-:Y:S01]  /*2640*/  UTMALDG.3D [UR32], [UR8], desc[UR14] ;  /* 0x00000e20080075b4 */ /* 0x0005e20008011000 */
[----:B------:R-:W-:Y:S01]  /*2650*/  UMOV UR18, UR34 ;  /* 0x0000002200127c82 */ /* 0x000fe20008000000 */
[----:B------:R-:W-:Y:S01]  /*2660*/  UMOV UR20, UR36 ;  /* 0x0000002400147c82 */ /* 0x000fe20008000000 */
[----:B------:R-:W-:-:S05]  /*2670*/  UMOV UR17, UR33 ;  /* 0x0000002100117c82 */ /* 0x000fca0008000000 */
[----:B------:R3:W-:Y:S01]  /*2680*/  UTMALDG.3D.MULTICAST [UR16], [UR6], UR4, desc[UR14] ;  /* 0x00000e10060073b4 */ /* 0x0007e20008011804 */
[----:B--2---:R-:W-:Y:S01]  /*2690*/  UIADD3 UR34, UPT, UPT, UR34, 0x20, URZ ;  /* 0x0000002022227890 */ /* 0x004fe2000fffe0ff */
[----:B---3--:R-:W-:Y:S01]  /*26a0*/  UMOV UR7, UR25 ;  /* 0x0000001900077c82 */ /* 0x008fe20008000000 */
[----:B------:R-:W-:Y:S01]  /*26b0*/  UMOV UR4, UR5 ;  /* 0x0000000500047c82 */ /* 0x000fe20008000000 */
[----:B------:R-:W-:Y:S09]  /*26c0*/  BRA.U UP2, `(.L_x_32) ;  /* 0xfffffffd024c7547 */ /* 0x000ff2000b83ffff */
.L_x_26:
[----:B------:R-:W-:Y:S01]  /*26d0*/  ULEA UR4, UR5, UR13, 0x3 ;  /* 0x0000000d05047291 */ /* 0x000fe2000f8e18ff */
[----:B-1--4-:R-:W-:Y:S01]  /*26e0*/  SHF.L.U32 R0, R12, 0x1f, RZ ;  /* 0x0000001f0c007819 */ /* 0x012fe200000006ff */
[----:B------:R-:W-:Y:S01]  /*26f0*/  @!P1 SYNCS.ARRIVE.TRANS64.A1T0 RZ, [UR13+0x5a8], RZ ;  /* 0x0005a8ffffff99a7 */ /* 0x000fe2000810000d */
[----:B------:R-:W-:-:S06]  /*2700*/  UISETP.GT.AND UP0, UPT, UR43, UR42, UPT ;  /* 0x0000002a2b00728c */ /* 0x000fcc000bf04270 */
[----:B---3--:R1:W3:Y:S03]  /*2710*/  SYNCS.PHASECHK.TRANS64.TRYWAIT P0, [UR4+0x2c8], R0 ;  /* 0x0002c800ff0075a7 */ /* 0x0082e60008001104 */
[----:B------:R-:W-:Y:S05]  /*2720*/  BRA.U !UP0, `(.L_x_33) ;  /* 0x0000000108bc7547 */ /* 0x000fea000b800000 */
[----:B------:R-:W-:Y:S01]  /*2730*/  UIADD3 UR24, UPT, UPT, UR45, UR7, URZ ;  /* 0x000000072d187290 */ /* 0x000fe2000fffe0ff */
[----:B------:R-:W-:-:S11]  /*2740*/  UMOV UR4, UR5 ;  /* 0x0000000500047c82 */ /* 0x000fd60008000000 */
.L_x_39:
[----:B------:R-:W-:Y:S01]  /*2750*/  ULEA UR9, UR4, UR13, 0x3 ;  /* 0x0000000d04097291 */ /* 0x000fe2000f8e18ff */
[----:B---3--:R-:W-:Y:S01]  /*2760*/  @!P3 MOV R2, 0xa00 ;  /* 0x00000a000002b802 */ /* 0x008fe20000000f00 */
[----:B-1-3--:R-:W-:Y:S10]  /*2770*/  @P0 BRA `(.L_x_34) ;  /* 0x00000000000c0947 */ /* 0x00aff40003800000 */
[----:B------:R-:W-:-:S04]  /*2780*/  SHF.L.U32 R3, R12, 0x1f, RZ ;  /* 0x0000001f0c037819 */ /* 0x000fc800000006ff */
[----:B------:R-:W3:Y:S02]  /*2790*/  SYNCS.PHASECHK.TRANS64.TRYWAIT P0, [UR9+0x2c8], R3 ;  /* 0x0002c803ff0075a7 */ /* 0x000ee40008001109 */
[----:B---3--:R-:W-:Y:S05]  /*27a0*/  @!P0 BRA `(.L_x_35) ;  /* 0x00000040009c8947 */ /* 0x008fea0003800000 */
.L_x_34:
[----:B------:R3:W-:Y:S01]  /*27b0*/  @!P3 SYNCS.ARRIVE.TRANS64 RZ, [UR9], R2 ;  /* 0x00000002ffffb9a7 */ /* 0x0007e20008000009 */
[----:B------:R-:W-:-:S04]  /*27c0*/  ULOP3.LUT UR5, UR21, 0x2, URZ, 0xfc, !UPT ;  /* 0x0000000215057892 */ /* 0x000fc8000f8efcff */
[----:B------:R-:W-:-:S09]  /*27d0*/  UISETP.NE.AND UP0, UPT, UR5, 0x2, UPT ;  /* 0x000000020500788c */ /* 0x000fd2000bf05270 */
[----:B------:R-:W-:Y:S05]  /*27e0*/  BRA.U UP0, `(.L_x_36) ;  /* 0x0000000100047547 */ /* 0x000fea000b800000 */
[----:B--2---:R-:W-:Y:S05]  /*27f0*/  BPT.TRAP 0x1 ;  /* 0x000000040000795c */ /* 0x004fea0000300000 */
.L_x_36:
[----:B------:R-:W-:Y:S04]  /*2800*/  BSSY.RECONVERGENT B0, `(.L_x_37) ;  /* 0x0000003000007945 */ /* 0x000fe80003800200 */
[----:B------:R-:W-:Y:S05]  /*2810*/  @P2 BRA `(.L_x_38) ;  /* 0x0000000000042947 */ /* 0x000fea0003800000 */
[----:B--2---:R-:W-:Y:S05]  /*2820*/  BPT.TRAP 0x1 ;  /* 0x000000040000795c */ /* 0x004fea0000300000 */
.L_x_38:
[----:B--2---:R-:W-:Y:S05]  /*2830*/  BSYNC.RECONVERGENT B0 ;  /* 0x0000000000007941 */ /* 0x004fea0003800200 */
.L_x_37:
[----:B------:R-:W-:Y:S02]  /*2840*/  UIADD3 UR5, UPT, UPT, UR4, 0x1, URZ ;  /* 0x0000000104057890 */ /* 0x000fe4000fffe0ff */
[----:B------:R-:W-:Y:S02]  /*2850*/  UIADD3 UR14, UP1, UPT, UR26, 0x80, URZ ;  /* 0x000000801a0e7890 */ /* 0x000fe4000ff3e0ff */
[----:B------:R-:W-:Y:S02]  /*2860*/  UISETP.NE.AND UP0, UPT, UR5, 0x59, UPT ;  /* 0x000000590500788c */ /* 0x000fe4000bf05270 */
[----:B------:R-:W-:Y:S02]  /*2870*/  USHF.L.U32 UR10, UR7, 0x5, URZ ;  /* 0x00000005070a7899 */ /* 0x000fe400080006ff */
[----:B------:R-:W-:Y:S02]  /*2880*/  USEL UR8, URZ, 0x1, UP0 ;  /* 0x00000001ff087887 */ /* 0x000fe40008000000 */
[----:B------:R-:W-:-:S02]  /*2890*/  USEL UR5, UR5, URZ, UP0 ;  /* 0x000000ff05057287 */ /* 0x000fc40008000000 */
[----:B------:R-:W-:Y:S02]  /*28a0*/  UIADD3 UR22, UP0, UPT, UR26, 0x180, URZ ;  /* 0x000001801a167890 */ /* 0x000fe4000ff1e0ff */
[----:B------:R-:W-:Y:S01]  /*28b0*/  LOP3.LUT R12, R12, UR8, RZ, 0x3c, !PT ;  /* 0x000000080c0c7c12 */ /* 0x000fe2000f8e3cff */
[----:B------:R-:W-:Y:S02]  /*28c0*/  ULEA UR8, UR4, UR13, 0xb ;  /* 0x0000000d04087291 */ /* 0x000fe4000f8e58ff */
[----:B------:R-:W-:Y:S01]  /*28d0*/  ULEA UR6, UR5, UR13, 0x3 ;  /* 0x0000000d05067291 */ /* 0x000fe2000f8e18ff */
[----:B-1----:R-:W-:Y:S01]  /*28e0*/  SHF.L.U32 R0, R12, 0x1f, RZ ;  /* 0x0000001f0c007819 */ /* 0x002fe200000006ff */
[----:B------:R-:W-:Y:S02]  /*28f0*/  UIADD3 UR8, UPT, UPT, UR8, 0xf00, URZ ;  /* 0x00000f0008087890 */ /* 0x000fe4000fffe0ff */
[----:B------:R-:W-:Y:S02]  /*2900*/  UIADD3.X UR15, UPT, UPT, URZ, UR27, URZ, UP1, !UPT ;  /* 0x0000001bff0f7290 */ /* 0x000fe40008ffe4ff */
[----:B------:R-:W-:-:S02]  /*2910*/  ULEA UR16, UR4, UR28, 0x9 ;  /* 0x0000001c04107291 */ /* 0x000fc4000f8e48ff */
[----:B------:R-:W-:Y:S01]  /*2920*/  UIADD3.X UR23, UPT, UPT, URZ, UR27, URZ, UP0, !UPT ;  /* 0x0000001bff177290 */ /* 0x000fe200087fe4ff */
[----:B------:R4:W1:Y:S01]  /*2930*/  SYNCS.PHASECHK.TRANS64.TRYWAIT P0, [UR6+0x2c8], R0 ;  /* 0x0002c800ff0075a7 */ /* 0x0008620008001106 */
[----:B------:R-:W-:Y:S01]  /*2940*/  UMOV UR30, 0x0 ;  /* 0x00000000001e7882 */ /* 0x000fe20000000000 */
[----:B------:R-:W-:Y:S01]  /*2950*/  UMOV UR31, 0x10000000 ;  /* 0x10000000001f7882 */ /* 0x000fe20000000000 */
[----:B------:R-:W-:Y:S01]  /*2960*/  UMOV UR11, UR35 ;  /* 0x00000023000b7c82 */ /* 0x000fe20008000000 */
[----:B------:R-:W-:Y:S01]  /*2970*/  UMOV UR12, UR36 ;  /* 0x00000024000c7c82 */ /* 0x000fe20008000000 */
[----:B------:R-:W-:Y:S01]  /*2980*/  UMOV UR6, 0x30000 ;  /* 0x0003000000067882 */ /* 0x000fe20000000000 */
[----:B------:R-:W-:Y:S01]  /*2990*/  UMOV UR20, UR36 ;  /* 0x0000002400147c82 */ /* 0x000fe20008000000 */
[----:B------:R-:W-:Y:S01]  /*29a0*/  UMOV UR17, UR9 ;  /* 0x0000000900117c82 */ /* 0x000fe20008000000 */
[----:B------:R-:W-:Y:S01]  /*29b0*/  UMOV UR18, UR10 ;  /* 0x0000000a00127c82 */ /* 0x000fe20008000000 */
[----:B------:R4:W-:Y:S01]  /*29c0*/  UTMALDG.3D [UR8], [UR14], desc[UR30] ;  /* 0x00001e080e0075b4 */ /* 0x0009e20008011000 */
[----:B------:R-:W-:Y:S01]  /*29d0*/  UIADD3 UR7, UPT, UPT, UR7, 0x1, URZ ;  /* 0x0000000107077890 */ /* 0x000fe2000fffe0ff */
[----:B------:R-:W-:-:S03]  /*29e0*/  UMOV UR4, UR5 ;  /* 0x0000000500047c82 */ /* 0x000fc60008000000 */
[----:B------:R-:W-:Y:S01]  /*29f0*/  UISETP.NE.AND UP0, UPT, UR7, UR24, UPT ;  /* 0x000000180700728c */ /* 0x000fe2000bf05270 */
[----:B------:R4:W-:Y:S08]  /*2a00*/  UTMALDG.3D.MULTICAST [UR16], [UR22], UR6, desc[UR30] ;  /* 0x00001e10160073b4 */ /* 0x0009f00008011806 */
[----:B----4-:R-:W-:Y:S05]  /*2a10*/  BRA.U UP0, `(.L_x_39) ;  /* 0xfffffffd004c7547 */ /* 0x010fea000b83ffff */
.L_x_33:
[C---:B------:R-:W-:Y:S01]  /*2a20*/  LEA R3, R11.reuse, UR13, 0x3 ;  /* 0x0000000d0b037c11 */ /* 0x040fe2000f8e18ff */
[----:B------:R-:W-:Y:S01]  /*2a30*/  NOP ;  /* 0x0000000000007918 */ /* 0x000fe20000000000 */
[----:B-1----:R-:W-:Y:S02]  /*2a40*/  SHF.L.U32 R0, R10, 0x1f, RZ ;  /* 0x0000001f0a007819 */ /* 0x002fe400000006ff */
[----:B------:R-:W-:Y:S02]  /*2a50*/  LEA R5, R11, UR13, 0x4 ;  /* 0x0000000d0b057c11 */ /* 0x000fe4000f8e20ff */
[----:B---3--:R-:W1:Y:S02]  /*2a60*/  SYNCS.PHASECHK.TRANS64.TRYWAIT P0, [R3+URZ+0x5b0], R0 ;  /* 0x0005b000030075a7 */ /* 0x008e6400080011ff */
[----:B-1----:R-:W-:Y:S05]  /*2a70*/  @!P0 BRA `(.L_x_40) ;  /* 0x0000004000008947 */ /* 0x002fea0003800000 */
.L_x_102:
[----:B------:R-:W3:Y:S01]  /*2a80*/  LDS.128 R4, [R5+0x640] ;  /* 0x0006400005047984 */ /* 0x000ee20000000c00 */
[----:B------:R-:W-:Y:S01]  /*2a90*/  UISETP.GE.AND UP0, UPT, UR41, 0x1, UPT ;  /* 0x000000012900788c */ /* 0x000fe2000bf06270 */
[----:B------:R-:W-:Y:S01]  /*2aa0*/  @!PT LDS RZ, [RZ] ;  /* 0x00000000fffff984 */ /* 0x000fe20000000800 */
[----:B------:R-:W-:Y:S01]  /*2ab0*/  @!PT LDS RZ, [RZ] ;  /* 0x00000000fffff984 */ /* 0x000fe20000000800 */
[----:B------:R-:W-:Y:S01]  /*2ac0*/  @!PT LDS RZ, [RZ] ;  /* 0x00000000fffff984 */ /* 0x000fe20000000800 */
[----:B------:R-:W-:Y:S01]  /*2ad0*/  @!PT LDS RZ, [RZ] ;  /* 0x00000000fffff984 */ /* 0x000fe20000000800 */
[----:B------:R4:W-:Y:S06]  /*2ae0*/  MEMBAR.ALL.CTA ;  /* 0x0000000000007992 */ /* 0x0009ec0000008000 */
[----:B----4-:R-:W4:Y:S01]  /*2af0*/  FENCE.VIEW.ASYNC.S ;  /* 0x00000000000073c6 */ /* 0x010f220000000000 */
[----:B---3--:R-:W-:-:S13]  /*2b00*/  LOP3.LUT P0, RZ, R6, 0x1, RZ, 0xc0, !PT ;  /* 0x0000000106ff7812 */ /* 0x008fda000780c0ff */
[----:B----4-:R-:W-:Y:S01]  /*2b10*/  VOTEU.ANY UP1, P0 ;  /* 0x0000000000ff7886 */ /* 0x010fe20000020100 */
[----:B------:R-:W-:-:S13]  /*2b20*/  PLOP3.LUT P0, PT, PT, PT, UP1, 0x80, 0x8 ;  /* 0x000000000008781c */ /* 0x000fda0003f0f018 */
[----:B-1----:R-:W-:Y:S02]  /*2b30*/  @P0 LOP3.LUT R0, R5, 0xffff, RZ, 0xc0, !PT ;  /* 0x0000ffff05000812 */ /* 0x002fe400078ec0ff */
[----:B------:R-:W-:Y:S02]  /*2b40*/  @P0 MOV R2, R4 ;  /* 0x0000000400020202 */ /* 0x000fe40000000f00 */
[----:B------:R-:W-:Y:S01]  /*2b50*/  @P0 R2UR UR6, R0 ;  /* 0x00000000000602ca */ /* 0x000fe200000e0000 */
[----:B------:R-:W-:Y:S01]  /*2b60*/  VIADD R0, R3, 0x5c0 ;  /* 0x000005c003007836 */ /* 0x000fe20000000000 */
[----:B------:R-:W-:Y:S02]  /*2b70*/  @P0 SHF.R.U32.HI R4, RZ, 0x10, R5 ;  /* 0x00000010ff040819 */ /* 0x000fe40000011605 */
[----:B------:R-:W-:Y:S02]  /*2b80*/  @P0 R2UR UR7, R2 ;  /* 0x00000000020702ca */ /* 0x000fe400000e0000 */
[----:B------:R-:W-:-:S02]  /*2b90*/  PRMT R0, RZ, 0x654, R0 ;  /* 0x00000654ff007816 */ /* 0x000fc40000000000 */
[----:B------:R-:W-:Y:S02]  /*2ba0*/  @P0 R2UR UR4, R4 ;  /* 0x00000000040402ca */ /* 0x000fe400000e0000 */
[----:B------:R1:W-:Y:S03]  /*2bb0*/  SYNCS.ARRIVE.TRANS64.RED.A1T0 RZ, [R0+URZ], RZ ;  /* 0x000000ff00ff79a7 */ /* 0x0003e600081004ff */
[----:B------:R-:W-:-:S04]  /*2bc0*/  @UP1 UMOV UR37, UR6 ;  /* 0x0000000600251c82 */ /* 0x000fc80008000000 */
[----:B------:R-:W-:-:S04]  /*2bd0*/  @UP1 UMOV UR38, UR7 ;  /* 0x0000000700261c82 */ /* 0x000fc80008000000 */
[----:B------:R-:W-:Y:S01]  /*2be0*/  @UP1 UMOV UR36, UR4 ;  /* 0x0000000400241c82 */ /* 0x000fe20008000000 */
[----:B------:R-:W-:Y:S05]  /*2bf0*/  BRA.U !UP0, `(.L_x_41) ;  /* 0x0000000108d47547 */ /* 0x000fea000b800000 */
[----:B------:R-:W2:Y:S01]  /*2c00*/  LDCU.128 UR16, c[0x0][0xb10] ;  /* 0x00016200ff1077ac */ /* 0x000ea20008000c00 */
[----:B------:R-:W3:Y:S01]  /*2c10*/  LDCU UR12, c[0x0][0xb20] ;  /* 0x00016400ff0c77ac */ /* 0x000ee20008000800 */
[----:B------:R-:W4:Y:S01]  /*2c20*/  LDCU UR20, c[0x0][0xb0c] ;  /* 0x00016180ff1477ac */ /* 0x000f220008000800 */
[----:B------:R-:W1:Y:S01]  /*2c30*/  LDCU.64 UR8, c[0x0][0xb28] ;  /* 0x00016500ff0877ac */ /* 0x000e620008000a00 */
[----:B------:R-:W-:Y:S02]  /*2c40*/  UISETP.NE.AND UP3, UPT, UR41, 0x1, UPT ;  /* 0x000000012900788c */ /* 0x000fe4000bf65270 */
[----:B--2---:R-:W-:Y:S02]  /*2c50*/  UIMAD.WIDE.U32 UR10, UR39, UR19, URZ ;  /* 0x00000013270a72a5 */ /* 0x004fe4000f8e00ff */
[----:B------:R-:W-:Y:S02]  /*2c60*/  UIMAD.WIDE.U32 UR6, UR40, UR16, URZ ;  /* 0x00000010280672a5 */ /* 0x000fe4000f8e00ff */
[----:B------:R-:W-:-:S02]  /*2c70*/  UISETP.NE.AND UP0, UPT, UR18, 0x1, UPT ;  /* 0x000000011200788c */ /* 0x000fc4000bf05270 */
[----:B------:R-:W-:Y:S01]  /*2c80*/  UIMAD.WIDE.U32 UR22, UR37, UR19, URZ ;  /* 0x00000013251672a5 */ /* 0x000fe2000f8e00ff */
[----:B------:R-:W-:Y:S02]  /*2c90*/  UMOV UR10, UR11 ;  /* 0x0000000b000a7c82 */ /* 0x000fe40008000000 */
[----:B------:R-:W-:Y:S01]  /*2ca0*/  UMOV UR6, UR7 ;  /* 0x0000000700067c82 */ /* 0x000fe20008000000 */
[----:B---3--:R-:W-:Y:S02]  /*2cb0*/  USHF.R.U32.HI UR10, URZ, UR12, UR10 ;  /* 0x0000000cff0a7299 */ /* 0x008fe4000801160a */
[----:B------:R-:W-:Y:S02]  /*2cc0*/  USHF.R.U32.HI UR7, URZ, UR17, UR6 ;  /* 0x00000011ff077299 */ /* 0x000fe40008011606 */
[----:B----4-:R-:W-:Y:S02]  /*2cd0*/  UISETP.NE.AND UP2, UPT, UR20, 0x1, UPT ;  /* 0x000000011400788c */ /* 0x010fe4000bf45270 */
[----:B------:R-:W-:-:S02]  /*2ce0*/  USEL UR6, UR39, UR10, !UP0 ;  /* 0x0000000a27067287 */ /* 0x000fc4000c000000 */
[----:B------:R-:W-:Y:S02]  /*2cf0*/  USEL UR7, UR40, UR7, !UP2 ;  /* 0x0000000728077287 */ /* 0x000fe4000d000000 */
[----:B-1----:R-:W-:Y:S01]  /*2d00*/  UIMAD.WIDE.U32 UR10, UR6, UR8, URZ ;  /* 0x00000008060a72a5 */ /* 0x002fe2000f8e00ff */
[----:B------:R-:W-:Y:S01]  /*2d10*/  UMOV UR4, UR23 ;  /* 0x0000001700047c82 */ /* 0x000fe20008000000 */
[----:B------:R-:W-:Y:S02]  /*2d20*/  UIMAD.WIDE.U32 UR14, UR38, UR16, URZ ;  /* 0x00000010260e72a5 */ /* 0x000fe4000f8e00ff */
[----:B------:R-:W-:-:S03]  /*2d30*/  UIMAD.WIDE.U32 UR22, UR7, UR8, URZ ;  /* 0x00000008071672a5 */ /* 0x000fc6000f8e00ff */
[----:B------:R-:W-:Y:S01]  /*2d40*/  UMOV UR10, UR11 ;  /* 0x0000000b000a7c82 */ /* 0x000fe20008000000 */
[----:B------:R-:W-:Y:S02]  /*2d50*/  USHF.R.U32.HI UR4, URZ, UR12, UR4 ;  /* 0x0000000cff047299 */ /* 0x000fe40008011604 */
[----:B------:R-:W-:Y:S01]  /*2d60*/  @UP3 USHF.R.U32.HI UR6, URZ, UR9, UR10 ;  /* 0x00000009ff063299 */ /* 0x000fe2000801160a */
[----:B------:R-:W-:Y:S01]  /*2d70*/  UMOV UR14, UR15 ;  /* 0x0000000f000e7c82 */ /* 0x000fe20008000000 */
[----:B------:R-:W-:Y:S01]  /*2d80*/  UMOV UR22, UR23 ;  /* 0x0000001700167c82 */ /* 0x000fe20008000000 */
[----:B------:R-:W-:Y:S02]  /*2d90*/  USHF.R.U32.HI UR17, URZ, UR17, UR14 ;  /* 0x00000011ff117299 */ /* 0x000fe4000801160e */
[----:B------:R-:W-:Y:S02]  /*2da0*/  USEL UR4, UR37, UR4, !UP0 ;  /* 0x0000000425047287 */ /* 0x000fe4000c000000 */
[----:B------:R-:W-:-:S02]  /*2db0*/  @UP3 USHF.R.U32.HI UR7, URZ, UR9, UR22 ;  /* 0x00000009ff073299 */ /* 0x000fc40008011616 */
[----:B------:R-:W-:Y:S02]  /*2dc0*/  UIMAD UR10, UR41, UR6, URZ ;  /* 0x00000006290a72a4 */ /* 0x000fe4000f8e02ff */
[----:B------:R-:W-:Y:S02]  /*2dd0*/  USEL UR6, UR38, UR17, !UP2 ;  /* 0x0000001126067287 */ /* 0x000fe4000d000000 */
[----:B------:R-:W-:Y:S02]  /*2de0*/  UIMAD UR12, UR41, UR7, URZ ;  /* 0x00000007290c72a4 */ /* 0x000fe4000f8e02ff */
[----:B------:R-:W-:Y:S02]  /*2df0*/  UISETP.GE.AND UP0, UPT, UR4, UR10, UPT ;  /* 0x0000000a0400728c */ /* 0x000fe4000bf06270 */
[----:B------:R-:W-:Y:S02]  /*2e00*/  UIMAD.WIDE.U32 UR10, UR4, UR8, URZ ;  /* 0x00000008040a72a5 */ /* 0x000fe4000f8e00ff */
[----:B------:R-:W-:-:S02]  /*2e10*/  UISETP.GE.OR UP0, UPT, UR6, UR12, UP0 ;  /* 0x0000000c0600728c */ /* 0x000fc40008706670 */
[----:B------:R-:W-:Y:S02]  /*2e20*/  UIMAD.WIDE.U32 UR14, UR6, UR8, URZ ;  /* 0x00000008060e72a5 */ /* 0x000fe4000f8e00ff */
[----:B------:R-:W-:Y:S01]  /*2e30*/  UIADD3 UR12, UPT, UPT, -UR6, URZ, URZ ;  /* 0x000000ff060c7290 */ /* 0x000fe2000fffe1ff */
[----:B------:R-:W-:Y:S01]  /*2e40*/  UMOV UR10, UR11 ;  /* 0x0000000b000a7c82 */ /* 0x000fe20008000000 */
[----:B------:R-:W-:Y:S02]  /*2e50*/  UIADD3 UR11, UPT, UPT, -UR4, URZ, URZ ;  /* 0x000000ff040b7290 */ /* 0x000fe4000fffe1ff */
[----:B------:R-:W-:-:S03]  /*2e60*/  USHF.R.U32.HI UR10, URZ, UR9, UR10 ;  /* 0x00000009ff0a7299 */ /* 0x000fc6000801160a */
[----:B------:R-:W-:Y:S01]  /*2e70*/  @!UP0 UMOV UR8, UR15 ;  /* 0x0000000f00088c82 */ /* 0x000fe20008000000 */
[----:B------:R-:W-:Y:S02]  /*2e80*/  UIMAD UR11, UR18, UR11, UR37 ;  /* 0x0000000b120b72a4 */ /* 0x000fe4000f8e0225 */
[----:B------:R-:W-:Y:S02]  /*2e90*/  USEL UR10, UR4, UR10, !UP3 ;  /* 0x0000000a040a7287 */ /* 0x000fe4000d800000 */
[----:B------:R-:W-:Y:S02]  /*2ea0*/  @!UP0 USHF.R.U32.HI UR8, URZ, UR9, UR8 ;  /* 0x00000009ff088299 */ /* 0x000fe40008011608 */
[----:B------:R-:W-:Y:S02]  /*2eb0*/  UIADD3 UR9, UPT, UPT, -UR10, URZ, URZ ;  /* 0x000000ff0a097290 */ /* 0x000fe4000fffe1ff */
[----:B------:R-:W-:Y:S02]  /*2ec0*/  @!UP0 USEL UR8, UR6, UR8, !UP3 ;  /* 0x0000000806088287 */ /* 0x000fe4000d800000 */
[----:B------:R-:W-:-:S02]  /*2ed0*/  UIMAD UR9, UR41, UR9, UR4 ;  /* 0x00000009290972a4 */ /* 0x000fc4000f8e0204 */
[----:B------:R-:W-:Y:S02]  /*2ee0*/  @!UP0 UIADD3 UR10, UPT, UPT, UR10, -UR8, URZ ;  /* 0x800000080a0a8290 */ /* 0x000fe4000fffe0ff */
[----:B------:R-:W-:Y:S02]  /*2ef0*/  @!UP0 UIMAD UR8, UR9, UR7, UR8 ;  /* 0x00000007090882a4 */ /* 0x000fe4000f8e0208 */
[----:B------:R-:W-:Y:S02]  /*2f00*/  @!UP0 UIMAD UR4, UR41, UR10, UR6 ;  /* 0x0000000a290482a4 */ /* 0x000fe4000f8e0206 */
[----:B------:R-:W-:Y:S02]  /*2f10*/  UIMAD UR7, UR20, UR12, UR38 ;  /* 0x0000000c140772a4 */ /* 0x000fe4000f8e0226 */
[----:B------:R-:W-:Y:S01]  /*2f20*/  UIMAD UR37, UR4, UR18, UR11 ;  /* 0x00000012042572a4 */ /* 0x000fe2000f8e020b */
[----:B------:R-:W-:Y:S02]  /*2f30*/  @!UP0 UMOV UR6, UR8 ;  /* 0x0000000800068c82 */ /* 0x000fe40008000000 */
[----:B------:R-:W-:-:S12]  /*2f40*/  UIMAD UR38, UR6, UR20, UR7 ;  /* 0x00000014062672a4 */ /* 0x000fd8000f8e0207 */
.L_x_41:
[----:B------:R-:W3:Y:S02]  /*2f50*/  LDCU UR4, c[0x0][0xb30] ;  /* 0x00016600ff0477ac */ /* 0x000ee40008000800 */
[----:B---3--:R-:W-:-:S09]  /*2f60*/  UISETP.NE.AND UP0, UPT, UR4, 0x1, UPT ;  /* 0x000000010400788c */ /* 0x008fd2000bf05270 */
[----:B------:R-:W-:Y:S05]  /*2f70*/  BRA.U UP0, `(.L_x_42) ;  /* 0x0000000100447547 */ /* 0x000fea000b800000 */
[----:B------:R-:W3:Y:S01]  /*2f80*/  LDCU.128 UR16, c[0x0][0xb10] ;  /* 0x00016200ff1077ac */ /* 0x000ee20008000c00 */
[----:B------:R-:W4:Y:S01]  /*2f90*/  LDCU UR10, c[0x0][0xb0c] ;  /* 0x00016180ff0a77ac */ /* 0x000f220008000800 */
[----:B------:R-:W1:Y:S01]  /*2fa0*/  LDCU UR11, c[0x0][0xb20] ;  /* 0x00016400ff0b77ac */ /* 0x000e620008000800 */
[----:B---3--:R-:W-:Y:S02]  /*2fb0*/  UIMAD.WIDE.U32 UR8, UR38, UR16, URZ ;  /* 0x00000010260872a5 */ /* 0x008fe4000f8e00ff */
[----:B------:R-:W-:Y:S02]  /*2fc0*/  UIMAD.WIDE.U32 UR6, UR37, UR19, URZ ;  /* 0x00000013250672a5 */ /* 0x000fe4000f8e00ff */
[----:B----4-:R-:W-:Y:S02]  /*2fd0*/  UISETP.NE.AND UP2, UPT, UR10, 0x1, UPT ;  /* 0x000000010a00788c */ /* 0x010fe4000bf45270 */
[----:B------:R-:W-:Y:S01]  /*2fe0*/  UISETP.NE.AND UP0, UPT, UR18, 0x1, UPT ;  /* 0x000000011200788c */ /* 0x000fe2000bf05270 */
[----:B------:R-:W-:-:S02]  /*2ff0*/  UMOV UR8, UR9 ;  /* 0x0000000900087c82 */ /* 0x000fc40008000000 */
[----:B------:R-:W-:Y:S01]  /*3000*/  UMOV UR4, UR7 ;  /* 0x0000000700047c82 */ /* 0x000fe20008000000 */
[----:B------:R-:W-:Y:S02]  /*3010*/  USHF.R.U32.HI UR17, URZ, UR17, UR8 ;  /* 0x00000011ff117299 */ /* 0x000fe40008011608 */
[----:B-1----:R-:W-:Y:S02]  /*3020*/  USHF.R.U32.HI UR4, URZ, UR11, UR4 ;  /* 0x0000000bff047299 */ /* 0x002fe40008011604 */
[----:B------:R-:W-:Y:S02]  /*3030*/  USEL UR6, UR38, UR17, !UP2 ;  /* 0x0000001126067287 */ /* 0x000fe4000d000000 */
[----:B------:R-:W-:-:S04]  /*3040*/  USEL UR4, UR37, UR4, !UP0 ;  /* 0x0000000425047287 */ /* 0x000fc8000c000000 */
[----:B------:R-:W-:Y:S02]  /*3050*/  UIADD3 UR7, UPT, UPT, UR6, -UR4, URZ ;  /* 0x8000000406077290 */ /* 0x000fe4000fffe0ff */
[----:B------:R-:W-:Y:S02]  /*3060*/  UIADD3 UR4, UPT, UPT, -UR6, UR4, URZ ;  /* 0x0000000406047290 */ /* 0x000fe4000fffe1ff */
[----:B------:R-:W-:Y:S02]  /*3070*/  UIMAD UR37, UR7, UR18, UR37 ;  /* 0x00000012072572a4 */ /* 0x000fe4000f8e0225 */
[----:B------:R-:W-:-:S12]  /*3080*/  UIMAD UR38, UR4, UR10, UR38 ;  /* 0x0000000a042672a4 */ /* 0x000fd8000f8e0226 */
.L_x_42:
[----:B------:R-:W-:Y:S01]  /*3090*/  VIADD R11, R11, 0x1 ;  /* 0x000000010b0b7836 */ /* 0x000fe20000000000 */
[----:B------:R-:W-:Y:S01]  /*30a0*/  R2UR UR4, R29 ;  /* 0x000000001d0472ca */ /* 0x000fe200000e0000 */
[----:B------:R-:W-:Y:S01]  /*30b0*/  UIADD3 UR48, UPT, UPT, UR37, UR63, URZ ;  /* 0x0000003f25307290 */ /* 0x000fe2000fffe0ff */
[----:B------:R-:W-:Y:S02]  /*30c0*/  PLOP3.LUT P1, PT, PT, PT, PT, 0x80, 0x8 ;  /* 0x000000000008781c */ /* 0x000fe40003f2f070 */
[----:B------:R-:W-:-:S04]  /*30d0*/  ISETP.NE.AND P0, PT, R11, 0x2, PT ;  /* 0x000000020b00780c */ /* 0x000fc80003f05270 */
[----:B------:R-:W-:Y:S02]  /*30e0*/  SEL R3, RZ, 0x1, P0 ;  /* 0x00000001ff037807 */ /* 0x000fe40000000000 */
[----:B------:R-:W-:Y:S02]  /*30f0*/  SEL R11, R11, RZ, P0 ;  /* 0x000000ff0b0b7207 */ /* 0x000fe40000000000 */
[----:B------:R-:W-:Y:S01]  /*3100*/  LOP3.LUT R10, R10, R3, RZ, 0x3c, !PT ;  /* 0x000000030a0a7212 */ /* 0x000fe200078e3cff */
[----:B------:R-:W-:Y:S01]  /*3110*/  UIADD3 UR49, UPT, UPT, UR38, UR4, URZ ;  /* 0x0000000426317290 */ /* 0x000fe2000fffe0ff */
[----:B------:R-:W-:Y:S11]  /*3120*/  BRA.U UP1, `(.L_x_43) ;  /* 0xfffffff101547547 */ /* 0x000ff6000b83ffff */
[----:B-1----:R-:W-:Y:S01]  /*3130*/  HFMA2 R0, -RZ, RZ, 0, 0 ;  /* 0x00000000ff007431 */ /* 0x002fe200000001ff */
[----:B------:R-:W-:-:S12]  /*3140*/  UIADD3 UR8, UPT, UPT, UR13, 0x2c8, URZ ;  /* 0x000002c80d087890 */ /* 0x000fd8000fffe0ff */
.L_x_48:
[----:B------:R-:W-:Y:S01]  /*3150*/  ULEA UR4, UR5, UR13, 0x3 ;  /* 0x0000000d05047291 */ /* 0x000fe2000f8e18ff */
[----:B-1----:R-:W-:Y:S02]  /*3160*/  SHF.L.U32 R3, R12, 0x1f, RZ ;  /* 0x0000001f0c037819 */ /* 0x002fe400000006ff */
[----:B------:R-:W-:-:S06]  /*3170*/  ISETP.NE.AND P0, PT, R0, 0x58, PT ;  /* 0x000000580000780c */ /* 0x000fcc0003f05270 */
[----:B------:R-:W1:Y:S02]  /*3180*/  SYNCS.PHASECHK.TRANS64.TRYWAIT P1, [UR4+0x2c8], R3 ;  /* 0x0002c803ff0075a7 */ /* 0x000e640008021104 */
[----:B-1----:R-:W-:Y:S05]  /*3190*/  @!P1 BRA `(.L_x_44) ;  /* 0x00000038004c9947 */ /* 0x002fea0003800000 */
.L_x_104:
[----:B--2---:R-:W-:Y:S05]  /*31a0*/  @!P0 EXIT ;  /* 0x000000000000894d */ /* 0x004fea0003800000 */
[----:B------:R-:W-:-:S04]  /*31b0*/  UIADD3 UR4, UPT, UPT, UR5, 0x1, URZ ;  /* 0x0000000105047890 */ /* 0x000fc8000fffe0ff */
[----:B------:R-:W-:-:S04]  /*31c0*/  UISETP.NE.AND UP0, UPT, UR4, 0x59, UPT ;  /* 0x000000590400788c */ /* 0x000fc8000bf05270 */
[----:B------:R-:W-:Y:S02]  /*31d0*/  USEL UR7, URZ, 0x1, UP0 ;  /* 0x00000001ff077887 */ /* 0x000fe40008000000 */
[----:B------:R-:W-:-:S04]  /*31e0*/  USEL UR4, UR4, URZ, UP0 ;  /* 0x000000ff04047287 */ /* 0x000fc80008000000 */
[----:B------:R-:W-:Y:S01]  /*31f0*/  ULEA UR6, UR4, UR8, 0x3 ;  /* 0x0000000804067291 */ /* 0x000fe2000f8e18ff */
[----:B------:R-:W-:-:S04]  /*3200*/  LOP3.LUT R12, R12, UR7, RZ, 0x3c, !PT ;  /* 0x000000070c0c7c12 */ /* 0x000fc8000f8e3cff */
[----:B-1----:R-:W-:-:S04]  /*3210*/  SHF.L.U32 R3, R12, 0x1f, RZ ;  /* 0x0000001f0c037819 */ /* 0x002fc800000006ff */
[----:B------:R-:W1:Y:S02]  /*3220*/  SYNCS.PHASECHK.TRANS64.TRYWAIT P0, [UR6], R3 ;  /* 0x00000003ff0075a7 */ /* 0x000e640008001106 */
[----:B-1----:R-:W-:Y:S05]  /*3230*/  @!P0 BRA `(.L_x_45) ;  /* 0x00000038003c8947 */ /* 0x002fea0003800000 */
.L_x_106:
        /* <DEDUP_REMOVED lines=9> */
.L_x_108:
        /* <DEDUP_REMOVED lines=9> */
.L_x_110:
[----:B------:R-:W-:Y:S01]  /*3360*/  UIADD3 UR4, UPT, UPT, UR4, 0x1, URZ ;  /* 0x0000000104047890 */ /* 0x000fe2000fffe0ff */
[----:B------:R-:W-:-:S03]  /*3370*/  IADD3 R0, PT, PT, R0, 0x4, RZ ;  /* 0x0000000400007810 */ /* 0x000fc60007ffe0ff */
[----:B------:R-:W-:-:S04]  /*3380*/  UISETP.NE.AND UP0, UPT, UR4, 0x59, UPT ;  /* 0x000000590400788c */ /* 0x000fc8000bf05270 */
[----:B------:R-:W-:Y:S02]  /*3390*/  USEL UR6, URZ, 0x1, UP0 ;  /* 0x00000001ff067887 */ /* 0x000fe40008000000 */
[----:B------:R-:W-:-:S04]  /*33a0*/  USEL UR5, UR4, URZ, UP0 ;  /* 0x000000ff04057287 */ /* 0x000fc80008000000 */
[----:B------:R-:W-:Y:S01]  /*33b0*/  LOP3.LUT R12, R12, UR6, RZ, 0x3c, !PT ;  /* 0x000000060c0c7c12 */ /* 0x000fe2000f8e3cff */
[----:B------:R-:W-:Y:S07]  /*33c0*/  BRA `(.L_x_48) ;  /* 0xfffffffc00607947 */ /* 0x000fee000383ffff */
.L_x_23:
[----:B------:R-:W2:Y:S02]  /*33d0*/  S2UR UR4, SR_CgaCtaId ;  /* 0x00000000000479c3 */ /* 0x000ea40000008800 */
[----:B--2---:R-:W-:-:S04]  /*33e0*/  UISETP.NE.AND UP0, UPT, UR4, URZ, UPT ;  /* 0x000000ff0400728c */ /* 0x004fc8000bf05270 */
[----:B------:R-:W-:-:S09]  /*33f0*/  UISETP.NE.OR UP0, UPT, UR18, 0x1, UP0 ;  /* 0x000000011200788c */ /* 0x000fd20008705670 */
[----:B------:R-:W-:Y:S05]  /*3400*/  BRA.U UP0, `(.L_x_49) ;  /* 0x00000005004c7547 */ /* 0x000fea000b800000 */
[----:B------:R-:W2:Y:S01]  /*3410*/  S2UR UR5, SR_CgaCtaId ;  /* 0x00000000000579c3 */ /* 0x000ea20000008800 */
[----:B------:R-:W-:Y:S01]  /*3420*/  UMOV UR4, 0x400 ;  /* 0x0000040000047882 */ /* 0x000fe20000000000 */
[----:B------:R-:W-:Y:S01]  /*3430*/  ISETP.GE.U32.AND P2, PT, R0, 0x2, PT ;  /* 0x000000020000780c */ /* 0x000fe20003f46070 */
[----:B------:R-:W-:Y:S01]  /*3440*/  IMAD.MOV.U32 R12, RZ, RZ, 0x1 ;  /* 0x00000001ff0c7424 */ /* 0x000fe200078e00ff */
[----:B------:R-:W-:Y:S02]  /*3450*/  CS2R R10, SRZ ;  /* 0x00000000000a7805 */ /* 0x000fe4000001ff00 */
[----:B------:R-:W-:Y:S01]  /*3460*/  CS2R R8, SRZ ;  /* 0x0000000000087805 */ /* 0x000fe2000001ff00 */
[----:B--2---:R-:W-:-:S03]  /*3470*/  ULEA UR6, UR5, UR4, 0x18 ;  /* 0x0000000405067291 */ /* 0x004fc6000f8ec0ff */
[----:B------:R-:W-:-:S09]  /*3480*/  UMOV UR5, URZ ;  /* 0x000000ff00057c82 */ /* 0x000fd20008000000 */
.L_x_53:
[----:B------:R-:W-:Y:S02]  /*3490*/  LEA R2, R8, UR6, 0x3 ;  /* 0x0000000608027c11 */ /* 0x000fe4000f8e18ff */
[----:B------:R-:W-:-:S03]  /*34a0*/  SHF.L.U32 R5, R9, 0x1f, RZ ;  /* 0x0000001f09057819 */ /* 0x000fc600000006ff */
[----:B------:R-:W-:Y:S01]  /*34b0*/  VIADD R4, R2, 0x620 ;  /* 0x0000062002047836 */ /* 0x000fe20000000000 */
[----:B------:R-:W2:Y:S02]  /*34c0*/  SYNCS.PHASECHK.TRANS64.TRYWAIT P0, [R2+URZ+0x610], R5 ;  /* 0x00061005020075a7 */ /* 0x000ea400080011ff */
[----:B--2---:R-:W-:Y:S05]  /*34d0*/  @!P0 BRA `(.L_x_50) ;  /* 0x0000003400dc8947 */ /* 0x004fea0003800000 */
.L_x_111:
[----:B------:R-:W-:Y:S01]  /*34e0*/  ULEA UR4, UR5, UR6, 0x3 ;  /* 0x0000000605047291 */ /* 0x000fe2000f8e18ff */
[----:B------:R-:W-:Y:S02]  /*34f0*/  PRMT R4, RZ, 0x654, R4 ;  /* 0x00000654ff047816 */ /* 0x000fe40000000004 */
[----:B--2---:R-:W-:Y:S01]  /*3500*/  SHF.L.U32 R5, R12, 0x1f, RZ ;  /* 0x0000001f0c057819 */ /* 0x004fe200000006ff */
[----:B------:R-:W-:Y:S01]  /*3510*/  UIADD3 UR7, UPT, UPT, UR4, 0x5b0, URZ ;  /* 0x000005b004077890 */ /* 0x000fe2000fffe0ff */
[----:B------:R2:W-:Y:S05]  /*3520*/  SYNCS.ARRIVE.TRANS64.RED.A1T0 RZ, [R4+URZ], RZ ;  /* 0x000000ff04ff79a7 */ /* 0x0005ea00081004ff */
[----:B------:R-:W-:Y:S01]  /*3530*/  IMAD.U32 R7, RZ, RZ, UR7 ;  /* 0x00000007ff077e24 */ /* 0x000fe2000f8e00ff */
[----:B------:R-:W3:Y:S04]  /*3540*/  SYNCS.PHASECHK.TRANS64.TRYWAIT P0, [UR4+0x5c0], R5 ;  /* 0x0005c005ff0075a7 */ /* 0x000ee80008001104 */
[----:B------:R-:W-:Y:S01]  /*3550*/  PRMT R6, R0, 0x654, R7 ;  /* 0x0000065400067816 */ /* 0x000fe20000000007 */
[----:B--2---:R-:W-:Y:S01]  /*3560*/  @!P2 IMAD.MOV.U32 R4, RZ, RZ, 0x10 ;  /* 0x00000010ff04a424 */ /* 0x004fe200078e00ff */
[----:B---3--:R-:W-:Y:S06]  /*3570*/  @!P0 BRA `(.L_x_51) ;  /* 0x0000003400c88947 */ /* 0x008fec0003800000 */
.L_x_113:
[----:B------:R-:W-:Y:S01]  /*3580*/  ULEA UR8, UR5, UR6, 0x4 ;  /* 0x0000000605087291 */ /* 0x000fe2000f8e20ff */
[----:B------:R-:W-:Y:S01]  /*3590*/  SEL R3, R6, R3, !P2 ;  /* 0x0000000306037207 */ /* 0x000fe20005000000 */
[----:B------:R-:W-:Y:S01]  /*35a0*/  UIADD3 UR9, UPT, UPT, UR4, 0x5b0, URZ ;  /* 0x000005b004097890 */ /* 0x000fe2000fffe0ff */
[----:B--2---:R-:W-:Y:S01]  /*35b0*/  LEA R2, R11, UR6, 0x3 ;  /* 0x000000060b027c11 */ /* 0x004fe2000f8e18ff */
[----:B------:R-:W-:Y:S01]  /*35c0*/  UIADD3 UR8, UPT, UPT, UR8, 0x640, URZ ;  /* 0x0000064008087890 */ /* 0x000fe2000fffe0ff */
[----:B------:R-:W-:Y:S01]  /*35d0*/  SHF.L.U32 R5, R10, 0x1f, RZ ;  /* 0x0000001f0a057819 */ /* 0x000fe200000006ff */
[----:B------:R2:W-:Y:S01]  /*35e0*/  @!P2 SYNCS.ARRIVE.TRANS64.RED RZ, [R3+URZ], R4 ;  /* 0x0000000403ffa9a7 */ /* 0x0005e200080004ff */
[----:B------:R-:W-:Y:S01]  /*35f0*/  UIADD3 UR4, UPT, UPT, UR5, 0x1, URZ ;  /* 0x0000000105047890 */ /* 0x000fe2000fffe0ff */
[----:B------:R-:W-:-:S03]  /*3600*/  VIADD R8, R8, 0x1 ;  /* 0x0000000108087836 */ /* 0x000fc60000000000 */
[----:B------:R-:W-:Y:S02]  /*3610*/  UISETP.NE.AND UP0, UPT, UR4, 0x2, UPT ;  /* 0x000000020400788c */ /* 0x000fe4000bf05270 */
[----:B------:R-:W-:Y:S06]  /*3620*/  UGETNEXTWORKID.BROADCAST [UR8], [UR9] ;  /* 0x00000000080073ca */ /* 0x000fec0008000100 */
[----:B------:R-:W-:Y:S01]  /*3630*/  USEL UR7, URZ, 0x1, UP0 ;  /* 0x00000001ff077887 */ /* 0x000fe20008000000 */
[----:B------:R-:W-:Y:S01]  /*3640*/  ISETP.NE.AND P0, PT, R8, 0x2, PT ;  /* 0x000000020800780c */ /* 0x000fe20003f05270 */
[----:B------:R-:W-:Y:S01]  /*3650*/  USEL UR5, UR4, URZ, UP0 ;  /* 0x000000ff04057287 */ /* 0x000fe20008000000 */
[----:B------:R-:W3:Y:S03]  /*3660*/  SYNCS.PHASECHK.TRANS64.TRYWAIT P1, [R2+URZ+0x5b0], R5 ;  /* 0x0005b005020075a7 */ /* 0x000ee600080211ff */
[----:B------:R-:W-:Y:S01]  /*3670*/  LOP3.LUT R12, R12, UR7, RZ, 0x3c, !PT ;  /* 0x000000070c0c7c12 */ /* 0x000fe2000f8e3cff */
[----:B--23--:R-:W-:Y:S07]  /*3680*/  @!P1 BRA `(.L_x_52) ;  /* 0x00000034009c9947 */ /* 0x00cfee0003800000 */
.L_x_114:
[C---:B------:R-:W-:Y:S01]  /*3690*/  LEA R4, R11.reuse, UR6, 0x4 ;  /* 0x000000060b047c11 */ /* 0x040fe2000f8e20ff */
[----:B--2---:R-:W-:Y:S01]  /*36a0*/  VIADD R2, R2, 0x5c0 ;  /* 0x000005c002027836 */ /* 0x004fe20000000000 */
[----:B------:R-:W-:Y:S01]  /*36b0*/  SEL R8, R8, RZ, P0 ;  /* 0x000000ff08087207 */ /* 0x000fe20000000000 */
[----:B------:R-:W-:-:S03]  /*36c0*/  VIADD R11, R11, 0x1 ;  /* 0x000000010b0b7836 */ /* 0x000fc60000000000 */
[----:B------:R-:W2:Y:S01]  /*36d0*/  LDS.128 R4, [R4+0x640] ;  /* 0x0006400004047984 */ /* 0x000ea20000000c00 */
[----:B------:R-:W-:Y:S02]  /*36e0*/  PRMT R2, RZ, 0x654, R2 ;  /* 0x00000654ff027816 */ /* 0x000fe40000000002 */
[C---:B------:R-:W-:Y:S01]  /*36f0*/  ISETP.NE.AND P1, PT, R11.reuse, 0x2, PT ;  /* 0x000000020b00780c */ /* 0x040fe20003f25270 */
[----:B------:R-:W-:Y:S01]  /*3700*/  @!PT LDS RZ, [RZ] ;  /* 0x00000000fffff984 */ /* 0x000fe20000000800 */
[----:B------:R-:W-:Y:S01]  /*3710*/  @!PT LDS RZ, [RZ] ;  /* 0x00000000fffff984 */ /* 0x000fe20000000800 */
[----:B------:R-:W-:Y:S01]  /*3720*/  @!PT LDS RZ, [RZ] ;  /* 0x00000000fffff984 */ /* 0x000fe20000000800 */
[----:B------:R-:W-:Y:S01]  /*3730*/  @!PT LDS RZ, [RZ] ;  /* 0x00000000fffff984 */ /* 0x000fe20000000800 */
[----:B------:R3:W-:Y:S06]  /*3740*/  MEMBAR.ALL.CTA ;  /* 0x0000000000007992 */ /* 0x0007ec0000008000 */
[----:B---3--:R-:W3:Y:S01]  /*3750*/  FENCE.VIEW.ASYNC.S ;  /* 0x00000000000073c6 */ /* 0x008ee20000000000 */
[----:B------:R-:W-:Y:S01]  /*3760*/  SEL R11, R11, RZ, P1 ;  /* 0x000000ff0b0b7207 */ /* 0x000fe20000800000 */
[----:B---3--:R3:W-:Y:S01]  /*3770*/  SYNCS.ARRIVE.TRANS64.RED.A1T0 RZ, [R2+URZ], RZ ;  /* 0x000000ff02ff79a7 */ /* 0x0087e200081004ff */
[----:B--2---:R-:W-:-:S02]  /*3780*/  LOP3.LUT P3, RZ, R6, 0x1, RZ, 0xc0, !PT ;  /* 0x0000000106ff7812 */ /* 0x004fc4000786c0ff */
[----:B------:R-:W-:-:S04]  /*3790*/  SEL R5, RZ, 0x1, P1 ;  /* 0x00000001ff057807 */ /* 0x000fc80000800000 */
[----:B------:R-:W-:Y:S02]  /*37a0*/  LOP3.LUT R10, R10, R5, RZ, 0x3c, !PT ;  /* 0x000000050a0a7212 */ /* 0x000fe400078e3cff */
[----:B---3--:R-:W-:-:S04]  /*37b0*/  SEL R2, RZ, 0x1, P0 ;  /* 0x00000001ff027807 */ /* 0x008fc80000000000 */
[----:B------:R-:W-:Y:S01]  /*37c0*/  LOP3.LUT R9, R9, R2, RZ, 0x3c, !PT ;  /* 0x0000000209097212 */ /* 0x000fe200078e3cff */
[----:B------:R-:W-:Y:S06]  /*37d0*/  @P3 BRA `(.L_x_53) ;  /* 0xfffffffc002c3947 */ /* 0x000fec000383ffff */
[----:B------:R-:W-:Y:S01]  /*37e0*/  ULEA UR4, UR5, UR6, 0x3 ;  /* 0x0000000605047291 */ /* 0x000fe2000f8e18ff */
[----:B------:R-:W-:-:S08]  /*37f0*/  SHF.L.U32 R3, R12, 0x1f, RZ ;  /* 0x0000001f0c037819 */ /* 0x000fd000000006ff */
[----:B------:R-:W2:Y:S02]  /*3800*/  SYNCS.PHASECHK.TRANS64 P0, [UR4+0x5c0], R3 ;  /* 0x0005c003ff0075a7 */ /* 0x000ea40008001004 */
[----:B--2---:R-:W-:Y:S05]  /*3810*/  @P0 BRA `(.L_x_54) ;  /* 0x0000000000080947 */ /* 0x004fea0003800000 */
[----:B------:R-:W2:Y:S02]  /*3820*/  SYNCS.PHASECHK.TRANS64.TRYWAIT P0, [UR4+0x5c0], R3 ;  /* 0x0005c003ff0075a7 */ /* 0x000ea40008001104 */
[----:B--2---:R-:W-:Y:S05]  /*3830*/  @!P0 BRA `(.L_x_55) ;  /* 0x0000003400448947 */ /* 0x004fea0003800000 */
.L_x_54:
[----:B------:R-:W-:-:S04]  /*3840*/  UIADD3 UR7, UPT, UPT, UR5, 0x1, URZ ;  /* 0x0000000105077890 */ /* 0x000fc8000fffe0ff */
[----:B------:R-:W-:-:S04]  /*3850*/  UISETP.NE.AND UP0, UPT, UR7, 0x2, UPT ;  /* 0x000000020700788c */ /* 0x000fc8000bf05270 */
[----:B------:R-:W-:Y:S02]  /*3860*/  USEL UR8, URZ, 0x1, UP0 ;  /* 0x00000001ff087887 */ /* 0x000fe40008000000 */
[----:B------:R-:W-:-:S04]  /*3870*/  USEL UR7, UR7, URZ, UP0 ;  /* 0x000000ff07077287 */ /* 0x000fc80008000000 */
[----:B------:R-:W-:Y:S01]  /*3880*/  ULEA UR7, UR7, UR6, 0x3 ;  /* 0x0000000607077291 */ /* 0x000fe2000f8e18ff */
[----:B--2---:R-:W-:-:S04]  /*3890*/  LOP3.LUT R3, R12, UR8, RZ, 0x3c, !PT ;  /* 0x000000080c037c12 */ /* 0x004fc8000f8e3cff */
[----:B------:R-:W-:-:S04]  /*38a0*/  SHF.L.U32 R0, R3, 0x1f, RZ ;  /* 0x0000001f03007819 */ /* 0x000fc800000006ff */
[----:B------:R-:W2:Y:S02]  /*38b0*/  SYNCS.PHASECHK.TRANS64 P0, [UR7+0x5c0], R0 ;  /* 0x0005c000ff0075a7 */ /* 0x000ea40008001007 */
[----:B-12---:R-:W-:Y:S05]  /*38c0*/  @P0 EXIT ;  /* 0x000000000000094d */ /* 0x006fea0003800000 */
[----:B------:R-:W-:Y:S02]  /*38d0*/  SHF.L.U32 R3, R3, 0x1f, RZ ;  /* 0x0000001f03037819 */ /* 0x000fe400000006ff */
[----:B------:R-:W-:-:S07]  /*38e0*/  MOV R0, UR7 ;  /* 0x0000000700007c02 */ /* 0x000fce0008000f00 */
.L_x_56:
[----:B-1----:R1:W2:Y:S02]  /*38f0*/  SYNCS.PHASECHK.TRANS64.TRYWAIT P0, [R0+URZ+0x5c0], R3 ;  /* 0x0005c003000075a7 */ /* 0x0022a400080011ff */
[----:B--2---:R-:W-:Y:S05]  /*3900*/  @!P0 NANOSLEEP.SYNCS 0x989680 ;  /* 0x009896800000895d */ /* 0x004fea0003900000 */
[----:B------:R-:W2:Y:S02]  /*3910*/  @!P0 SYNCS.PHASECHK.TRANS64 P0, [R0+URZ+0x5c0], R3 ;  /* 0x0005c003000085a7 */ /* 0x000ea400080010ff */
[----:B--2---:R-:W-:Y:S05]  /*3920*/  @P0 EXIT ;  /* 0x000000000000094d */ /* 0x004fea0003800000 */
[----:B------:R-:W-:Y:S05]  /*3930*/  BRA `(.L_x_56) ;  /* 0xfffffffc00ec7947 */ /* 0x000fea000383ffff */
.L_x_49:
[----:B------:R-:W-:Y:S05]  /*3940*/  BRA.U UP5, `(.L_x_57) ;  /* 0x0000000d05847547 */ /* 0x000fea000b800000 */
[----:B------:R-:W2:Y:S01]  /*3950*/  S2UR UR7, SR_CgaCtaId ;  /* 0x00000000000779c3 */ /* 0x000ea20000008800 */
[----:B------:R-:W-:Y:S01]  /*3960*/  UMOV UR4, 0x40 ;  /* 0x0000004000047882 */ /* 0x000fe20000000000 */
[----:B------:R-:W-:Y:S01]  /*3970*/  NOP ;  /* 0x0000000000007918 */ /* 0x000fe20000000000 */
[----:B------:R-:W-:Y:S01]  /*3980*/  UMOV UR6, 0x400 ;  /* 0x0000040000067882 */ /* 0x000fe20000000000 */
[----:B--2---:R-:W-:Y:S02]  /*3990*/  ULEA UR5, UR7, UR4, 0x18 ;  /* 0x0000000407057291 */ /* 0x004fe4000f8ec0ff */
[----:B------:R-:W-:-:S07]  /*39a0*/  ULEA UR6, UR7, UR6, 0x18 ;  /* 0x0000000607067291 */ /* 0x000fce000f8ec0ff */
[----:B------:R-:W2:Y:S02]  /*39b0*/  LDS.U8 R0, [UR5+0x1c] ;  /* 0x00001c05ff007984 */ /* 0x000ea40008000000 */
[----:B--2---:R-:W-:-:S13]  /*39c0*/  ISETP.NE.AND P0, PT, R0, RZ, PT ;  /* 0x000000ff0000720c */ /* 0x004fda0003f05270 */
[----:B------:R-:W-:Y:S05]  /*39d0*/  @P0 BRA `(.L_x_58) ;  /* 0x0000000000580947 */ /* 0x000fea0003800000 */
[----:B------:R-:W-:-:S13]  /*39e0*/  ELECT P0, URZ, PT ;  /* 0x0000000000ff782f */ /* 0x000fda0003800000 */
[----:B------:R-:W-:Y:S05]  /*39f0*/  @!P0 BRA `(.L_x_59) ;  /* 0x0000000000608947 */ /* 0x000fea0003800000 */
[----:B------:R-:W-:Y:S01]  /*3a00*/  UMOV UR4, 0x10 ;  /* 0x0000001000047882 */ /* 0x000fe20000000000 */
[----:B------:R-:W-:Y:S01]  /*3a10*/  HFMA2 R0, -RZ, RZ, 0, 5.9604644775390625e-08 ;  /* 0x00000001ff007431 */ /* 0x000fe200000001ff */
[----:B------:R-:W-:-:S03]  /*3a20*/  MOV R3, 0xffff ;  /* 0x0000ffff00037802 */ /* 0x000fc60000000f00 */
[----:B------:R-:W-:Y:S04]  /*3a30*/  DEPBAR.LE SB2, 0x36 ;  /* 0x0000ad800000791a */ /* 0x000fe80000000000 */
[----:B------:R-:W2:Y:S02]  /*3a40*/  UTCATOMSWS.FIND_AND_SET.ALIGN UP0, UR4, UR4 ;  /* 0x00000004000475e3 */ /* 0x000ea40008000800 */
[----:B--2---:R-:W-:Y:S01]  /*3a50*/  MOV R4, UR4 ;  /* 0x0000000400047c02 */ /* 0x004fe20008000f00 */
[----:B------:R-:W-:Y:S06]  /*3a60*/  BRA.U UP0, `(.L_x_60) ;  /* 0x0000000100187547 */ /* 0x000fec000b800000 */
.L_x_61:
[----:B------:R-:W-:Y:S05]  /*3a70*/  NANOSLEEP 0x64 ;  /* 0x000000640000795d */ /* 0x000fea0003800000 */
[----:B------:R-:W-:-:S05]  /*3a80*/  UMOV UR4, 0x10 ;  /* 0x0000001000047882 */ /* 0x000fca0000000000 */
[----:B------:R-:W-:Y:S04]  /*3a90*/  DEPBAR.LE SB2, 0x36 ;  /* 0x0000ad800000791a */ /* 0x000fe80000000000 */
[----:B------:R-:W2:Y:S02]  /*3aa0*/  UTCATOMSWS.FIND_AND_SET.ALIGN UP0, UR4, UR4 ;  /* 0x00000004000475e3 */ /* 0x000ea40008000800 */
[----:B--2---:R-:W-:Y:S01]  /*3ab0*/  MOV R4, UR4 ;  /* 0x0000000400047c02 */ /* 0x004fe20008000f00 */
[----:B------:R-:W-:Y:S05]  /*3ac0*/  BRA.U !UP0, `(.L_x_61) ;  /* 0xfffffffd08e87547 */ /* 0x000fea000b83ffff */
.L_x_60:
[-C--:B------:R-:W-:Y:S02]  /*3ad0*/  SHF.L.U32 R3, R3, R4.reuse, RZ ;  /* 0x0000000403037219 */ /* 0x080fe400000006ff */
[----:B------:R-:W-:Y:S01]  /*3ae0*/  SHF.L.U32 R0, R0, R4, RZ ;  /* 0x0000000400007219 */ /* 0x000fe200000006ff */
[----:B------:R-:W-:Y:S02]  /*3af0*/  IMAD.SHL.U32 R4, R4, 0x20, RZ ;  /* 0x0000002004047824 */ /* 0x000fe400078e00ff */
[----:B------:R2:W-:Y:S04]  /*3b00*/  ATOMS.OR RZ, [UR5+0x14], R3 ;  /* 0x00001403ffff798c */ /* 0x0005e8000b000005 */
[----:B------:R2:W-:Y:S04]  /*3b10*/  ATOMS.OR RZ, [UR5+0x18], R0 ;  /* 0x00001800ffff798c */ /* 0x0005e8000b000005 */
[----:B------:R2:W-:Y:S01]  /*3b20*/  STS [UR6+0x660], R4 ;  /* 0x00066004ff007988 */ /* 0x0005e20008000806 */
[----:B------:R-:W-:Y:S05]  /*3b30*/  BRA `(.L_x_59) ;  /* 0x0000000000107947 */ /* 0x000fea0003800000 */
.L_x_58:
[----:B------:R-:W-:Y:S02]  /*3b40*/  MOV R0, 0xffffffff ;  /* 0xffffffff00007802 */ /* 0x000fe40000000f00 */
[----:B------:R-:W-:-:S03]  /*3b50*/  MOV R4, 0x3b80 ;  /* 0x00003b8000047802 */ /* 0x000fc60000000f00 */
[----:B------:R2:W-:Y:S04]  /*3b60*/  STS [UR6+0x660], R0 ;  /* 0x00066000ff007988 */ /* 0x0005e80008000806 */
[----:B-12--5:R-:W-:Y:S05]  /*3b70*/  CALL.REL.NOINC `($__internal_1_$__cuda_sm10x_tcgen05_guardrail_trap_phase_invalid_during_alloc) ;  /* 0x0000003400c47944 */ /* 0x026fea0003c00000 */
.L_x_59:
[----:B------:R-:W-:Y:S05]  /*3b80*/  WARPSYNC.ALL ;  /* 0x0000000000007948 */ /* 0x000fea0003800000 */
[----:B------:R-:W3:Y:S01]  /*3b90*/  S2UR UR4, SR_CgaCtaId ;  /* 0x00000000000479c3 */ /* 0x000ee20000008800 */
[----:B------:R-:W-:Y:S01]  /*3ba0*/  UMOV UR13, 0x400 ;  /* 0x00000400000d7882 */ /* 0x000fe20000000000 */
[----:B------:R-:W-:-:S06]  /*3bb0*/  NOP ;  /* 0x0000000000007918 */ /* 0x000fcc0000000000 */
[----:B------:R-:W-:Y:S06]  /*3bc0*/  BAR.ARV 0x6, 0xa0 ;  /* 0x0182800000007b1d */ /* 0x000fec0000002000 */
[----:B------:R-:W4:Y:S01]  /*3bd0*/  LDCU UR5, c[0x0][0x38c] ;  /* 0x00007180ff0577ac */ /* 0x000f220008000800 */
[----:B------:R-:W-:Y:S01]  /*3be0*/  LOP3.LUT R2, R2, 0xffff, RZ, 0xc0, !PT ;  /* 0x0000ffff02027812 */ /* 0x000fe200078ec0ff */
[----:B------:R-:W-:Y:S01]  /*3bf0*/  IMAD.MOV.U32 R11, RZ, RZ, 0x1 ;  /* 0x00000001ff0b7424 */ /* 0x000fe200078e00ff */
[----:B------:R-:W-:Y:S01]  /*3c00*/  CS2R R8, SRZ ;  /* 0x0000000000087805 */ /* 0x000fe2000001ff00 */
[----:B------:R-:W1:Y:S01]  /*3c10*/  LDCU UR8, c[0x0][0x38c] ;  /* 0x00007180ff0877ac */ /* 0x000e620008000800 */
[----:B------:R-:W-:Y:S01]  /*3c20*/  R2UR UR15, R2 ;  /* 0x00000000020f72ca */ /* 0x000fe200000e0000 */
[----:B------:R-:W-:Y:S01]  /*3c30*/  IMAD.MOV.U32 R10, RZ, RZ, RZ ;  /* 0x000000ffff0a7224 */ /* 0x000fe200078e00ff */
[----:B------:R-:W-:Y:S01]  /*3c40*/  UMOV UR18, URZ ;  /* 0x000000ff00127c82 */ /* 0x000fe20008000000 */
[----:B------:R-:W-:Y:S01]  /*3c50*/  UMOV UR10, URZ ;  /* 0x000000ff000a7c82 */ /* 0x000fe20008000000 */
[----:B---3--:R-:W-:Y:S01]  /*3c60*/  ULEA UR13, UR4, UR13, 0x18 ;  /* 0x0000000d040d7291 */ /* 0x008fe2000f8ec0ff */
[----:B------:R-:W-:Y:S01]  /*3c70*/  UMOV UR20, 0x0 ;  /* 0x0000000000147882 */ /* 0x000fe20000000000 */
[----:B------:R-:W-:-:S02]  /*3c80*/  UMOV UR21, 0x4040010 ;  /* 0x0404001000157882 */ /* 0x000fc40000000000 */
[----:B------:R-:W-:Y:S02]  /*3c90*/  UIADD3 UR6, UPT, UPT, UR13, 0xf00, URZ ;  /* 0x00000f000d067890 */ /* 0x000fe4000fffe0ff */
[----:B------:R-:W-:Y:S02]  /*3ca0*/  UIADD3 UR7, UPT, UPT, UR13, 0x2d700, URZ ;  /* 0x0002d7000d077890 */ /* 0x000fe4000fffe0ff */
[----:B----4-:R-:W-:Y:S01]  /*3cb0*/  UIADD3 UR5, UPT, UPT, UR5, 0x1f, URZ ;  /* 0x0000001f05057890 */ /* 0x010fe2000fffe0ff */
[----:B--2---:R-:W2:Y:S01]  /*3cc0*/  LDS R0, [UR13+0x660] ;  /* 0x0006600dff007984 */ /* 0x004ea20008000800 */
[----:B------:R-:W-:Y:S02]  /*3cd0*/  USHF.R.U32.HI UR6, URZ, 0x4, UR6 ;  /* 0x00000004ff067899 */ /* 0x000fe40008011606 */
[----:B------:R-:W-:Y:S02]  /*3ce0*/  USHF.R.S32.HI UR4, URZ, 0x1f, UR5 ;  /* 0x0000001fff047899 */ /* 0x000fe40008011405 */
[----:B------:R-:W-:-:S02]  /*3cf0*/  ULOP3.LUT UR6, UR6, 0x3fff, URZ, 0xc0, !UPT ;  /* 0x00003fff06067892 */ /* 0x000fc4000f8ec0ff */
[----:B------:R-:W-:Y:S02]  /*3d00*/  ULEA.HI UR4, UR4, UR5, URZ, 0x5 ;  /* 0x0000000504047291 */ /* 0x000fe4000f8f28ff */
[----:B------:R-:W-:Y:S02]  /*3d10*/  USHF.R.U32.HI UR5, URZ, 0x4, UR7 ;  /* 0x00000004ff057899 */ /* 0x000fe40008011607 */
[----:B------:R-:W-:Y:S02]  /*3d20*/  USHF.R.S32.HI UR22, URZ, 0x5, UR4 ;  /* 0x00000005ff167899 */ /* 0x000fe40008011404 */
[----:B------:R-:W-:Y:S02]  /*3d30*/  ULOP3.LUT UR5, UR5, 0x3fff, URZ, 0xc0, !UPT ;  /* 0x00003fff05057892 */ /* 0x000fe4000f8ec0ff */
[----:B------:R-:W-:Y:S02]  /*3d40*/  UISETP.LT.AND UP0, UPT, UR22, 0x1, UPT ;  /* 0x000000011600788c */ /* 0x000fe4000bf01270 */
[----:B------:R-:W-:-:S02]  /*3d50*/  ULOP3.LUT UR16, UR6, 0x10000, URZ, 0xfc, !UPT ;  /* 0x0001000006107892 */ /* 0x000fc4000f8efcff */
[----:B------:R-:W-:Y:S02]  /*3d60*/  USEL UR23, UR22, 0x1, !UP0 ;  /* 0x0000000116177887 */ /* 0x000fe4000c000000 */
[----:B------:R-:W-:Y:S02]  /*3d70*/  ULOP3.LUT UR17, UR5, 0x10000, URZ, 0xfc, !UPT ;  /* 0x0001000005117892 */ /* 0x000fe4000f8efcff */
[----:B------:R-:W-:Y:S02]  /*3d80*/  UIADD3 UR23, UPT, UPT, -UR23, URZ, URZ ;  /* 0x000000ff17177290 */ /* 0x000fe4000fffe1ff */
[----:B-1----:R-:W-:Y:S01]  /*3d90*/  UISETP.GE.AND UP4, UPT, UR8, 0x1, UPT ;  /* 0x000000010800788c */ /* 0x002fe2000bf86270 */
[----:B--2---:R-:W-:-:S15]  /*3da0*/  R2UR UR24, R0 ;  /* 0x00000000001872ca */ /* 0x004fde00000e0000 */
.L_x_68:
[----:B------:R-:W-:Y:S02]  /*3db0*/  LEA R0, R10, UR13, 0x3 ;  /* 0x0000000d0a007c11 */ /* 0x000fe4000f8e18ff */
[----:B------:R-:W-:Y:S02]  /*3dc0*/  SHF.L.U32 R5, R9, 0x1f, RZ ;  /* 0x0000001f09057819 */ /* 0x000fe400000006ff */
[----:B------:R-:W-:Y:S01]  /*3dd0*/  PLOP3.LUT P0, PT, PT, PT, UP4, 0x80, 0x8 ;  /* 0x000000000008781c */ /* 0x000fe20003f0f048 */
[----:B------:R-:W-:Y:S01]  /*3de0*/  VIADD R3, R0, 0x5c0 ;  /* 0x000005c000037836 */ /* 0x000fe20000000000 */
[----:B-1----:R-:W1:Y:S02]  /*3df0*/  SYNCS.PHASECHK.TRANS64.TRYWAIT P1, [R0+URZ+0x5b0], R5 ;  /* 0x0005b005000075a7 */ /* 0x002e6400080211ff */
[----:B-1-3--:R-:W-:Y:S09]  /*3e00*/  @!P1 BRA `(.L_x_62) ;  /* 0x0000002c00e89947 */ /* 0x00aff20003800000 */
.L_x_116:
[----:B------:R-:W-:Y:S01]  /*3e10*/  LEA R4, R10, UR13, 0x4 ;  /* 0x0000000d0a047c11 */ /* 0x000fe2000f8e20ff */
[----:B------:R-:W-:Y:S01]  /*3e20*/  @UP4 ULEA UR4, UR10, UR13, 0x3 ;  /* 0x0000000d0a044291 */ /* 0x000fe2000f8e18ff */
[----:B------:R-:W-:Y:S01]  /*3e30*/  PLOP3.LUT P2, PT, PT, PT, PT, 0x80, 0x8 ;  /* 0x000000000008781c */ /* 0x000fe20003f4f070 */
[----:B------:R-:W-:Y:S01]  /*3e40*/  ULEA UR19, UR18, UR13, 0x3 ;  /* 0x0000000d12137291 */ /* 0x000fe2000f8e18ff */
[----:B------:R-:W-:Y:S02]  /*3e50*/  PRMT R3, RZ, 0x654, R3 ;  /* 0x00000654ff037816 */ /* 0x000fe40000000003 */
[----:B-1----:R-:W1:Y:S01]  /*3e60*/  LDS.128 R4, [R4+0x640] ;  /* 0x0006400004047984 */ /* 0x002e620000000c00 */
[----:B------:R-:W-:Y:S02]  /*3e70*/  @P0 SHF.L.U32 R2, R8, 0x1f, RZ ;  /* 0x0000001f08020819 */ /* 0x000fe400000006ff */
[----:B------:R-:W-:Y:S01]  /*3e80*/  SHF.L.U32 R0, R11, 0x1f, RZ ;  /* 0x0000001f0b007819 */ /* 0x000fe200000006ff */
[----:B------:R-:W-:Y:S01]  /*3e90*/  @!PT LDS RZ, [RZ] ;  /* 0x00000000fffff984 */ /* 0x000fe20000000800 */
[----:B------:R-:W-:Y:S01]  /*3ea0*/  @!PT LDS RZ, [RZ] ;  /* 0x00000000fffff984 */ /* 0x000fe20000000800 */
[----:B------:R-:W-:Y:S01]  /*3eb0*/  @!PT LDS RZ, [RZ] ;  /* 0x00000000fffff984 */ /* 0x000fe20000000800 */
[----:B------:R-:W-:Y:S01]  /*3ec0*/  @!PT LDS RZ, [RZ] ;  /* 0x00000000fffff984 */ /* 0x000fe20000000800 */
[----:B------:R2:W-:Y:S06]  /*3ed0*/  MEMBAR.ALL.CTA ;  /* 0x0000000000007992 */ /* 0x0005ec0000008000 */
[----:B--2---:R-:W2:Y:S02]  /*3ee0*/  FENCE.VIEW.ASYNC.S ;  /* 0x00000000000073c6 */ /* 0x004ea40000000000 */
[----:B--2---:R2:W-:Y:S01]  /*3ef0*/  SYNCS.ARRIVE.TRANS64.RED.A1T0 RZ, [R3+URZ], RZ ;  /* 0x000000ff03ff79a7 */ /* 0x0045e200081004ff */
[----:B------:R2:W3:Y:S01]  /*3f00*/  @P0 SYNCS.PHASECHK.TRANS64.TRYWAIT P2, [UR4], R2 ;  /* 0x00000002ff0005a7 */ /* 0x0004e20008041104 */
[----:B-1----:R-:W-:Y:S01]  /*3f10*/  LOP3.LUT P1, RZ, R6, 0x1, RZ, 0xc0, !PT ;  /* 0x0000000106ff7812 */ /* 0x002fe2000782c0ff */
[----:B------:R-:W1:Y:S02]  /*3f20*/  SYNCS.PHASECHK.TRANS64.TRYWAIT P0, [UR19+0x5f0], R0 ;  /* 0x0005f000ff0075a7 */ /* 0x000e640008001113 */
[----:B-123--:R-:W-:Y:S10]  /*3f30*/  @!P0 BRA `(.L_x_63) ;  /* 0x0000002c00b08947 */ /* 0x00eff40003800000 */
.L_x_118:
[----:B------:R-:W-:Y:S01]  /*3f40*/  IADD3 R10, PT, PT, R10, 0x1, RZ ;  /* 0x000000010a0a7810 */ /* 0x000fe20007ffe0ff */
[----:B------:R-:W-:Y:S06]  /*3f50*/  BRA.U !UP4, `(.L_x_64) ;  /* 0x000000010ca07547 */ /* 0x000fec000b800000 */
[----:B------:R-:W-:Y:S02]  /*3f60*/  ULEA.HI UR4, UR18, UR18, URZ, 0x1 ;  /* 0x0000001212047291 */ /* 0x000fe4000f8f08ff */
[----:B------:R-:W-:Y:S02]  /*3f70*/  UPLOP3.LUT UP2, UPT, UPT, UPT, UPT, 0x40, 0x4 ;  /* 0x000000000004789c */ /* 0x000fe40003f4e870 */
[----:B------:R-:W-:Y:S02]  /*3f80*/  USHF.L.U32 UR5, UR4, 0x3, URZ ;  /* 0x0000000304057899 */ /* 0x000fe400080006ff */
[----:B------:R-:W-:Y:S02]  /*3f90*/  ULOP3.LUT UR14, UR4, 0xffe, URZ, 0xc0, !UPT ;  /* 0x00000ffe040e7892 */ /* 0x000fe4000f8ec0ff */
[----:B------:R-:W-:Y:S02]  /*3fa0*/  ULOP3.LUT UR4, UR5, 0xfffffff0, URZ, 0xc0, !UPT ;  /* 0xfffffff005047892 */ /* 0x000fe4000f8ec0ff */
[----:B------:R-:W-:-:S02]  /*3fb0*/  UIADD3 UR14, UPT, UPT, -UR14, UR18, URZ ;  /* 0x000000120e0e7290 */ /* 0x000fc4000fffe1ff */
[----:B------:R-:W-:Y:S01]  /*3fc0*/  UIADD3 UR4, UPT, UPT, UR24, UR4, URZ ;  /* 0x0000000418047290 */ /* 0x000fe2000fffe0ff */
[----:B------:R-:W-:Y:S01]  /*3fd0*/  UMOV UR12, UR23 ;  /* 0x00000017000c7c82 */ /* 0x000fe20008000000 */
[----:B------:R-:W-:Y:S02]  /*3fe0*/  UMOV UR11, UR22 ;  /* 0x00000016000b7c82 */ /* 0x000fe40008000000 */
[----:B------:R-:W-:Y:S01]  /*3ff0*/  ULEA UR14, UR14, UR4, 0x14 ;  /* 0x000000040e0e7291 */ /* 0x000fe2000f8ea0ff */
[----:B------:R-:W-:-:S11]  /*4000*/  UMOV UR5, UR10 ;  /* 0x0000000a00057c82 */ /* 0x000fd60008000000 */
.L_x_67:
[----:B------:R-:W-:Y:S02]  /*4010*/  UIADD3 UR12, UPT, UPT, UR12, 0x1, URZ ;  /* 0x000000010c0c7890 */ /* 0x000fe4000fffe0ff */
[----:B--2---:R-:W-:Y:S02]  /*4020*/  ULEA UR6, UR5, UR13, 0x3 ;  /* 0x0000000d05067291 */ /* 0x004fe4000f8e18ff */
[----:B------:R-:W-:Y:S01]  /*4030*/  UISETP.NE.AND UP3, UPT, UR12, URZ, UPT ;  /* 0x000000ff0c00728c */ /* 0x000fe2000bf65270 */
[----:B---3--:R-:W-:Y:S10]  /*4040*/  @P2 BRA `(.L_x_65) ;  /* 0x00000000000c2947 */ /* 0x008ff40003800000 */
[----:B-1----:R-:W-:Y:S04]  /*4050*/  SHF.L.U32 R3, R8, 0x1f, RZ ;  /* 0x0000001f08037819 */ /* 0x002fe800000006ff */
[----:B------:R-:W1:Y:S02]  /*4060*/  SYNCS.PHASECHK.TRANS64.TRYWAIT P0, [UR6], R3 ;  /* 0x00000003ff0075a7 */ /* 0x000e640008001106 */
[----:B-1----:R-:W-:Y:S05]  /*4070*/  @!P0 BRA `(.L_x_66) ;  /* 0x0000002c00788947 */ /* 0x002fea0003800000 */
.L_x_65:
[----:B------:R-:W-:Y:S01]  /*4080*/  UISETP.NE.AND UP0, UPT, UR11, 0x1, UPT ;  /* 0x000000010b00788c */ /* 0x000fe2000bf05270 */
[----:B------:R-:W-:Y:S01]  /*4090*/  PLOP3.LUT P2, PT, PT, PT, PT, 0x80, 0x8 ;  /* 0x000000000008781c */ /* 0x000fe20003f4f070 */
[----:B------:R-:W-:Y:S02]  /*40a0*/  UIADD3 UR4, UPT, UPT, UR5, 0x1, URZ ;  /* 0x0000000105047890 */ /* 0x000fe4000fffe0ff */
[----:B------:R-:W-:Y:S02]  /*40b0*/  ULEA UR8, UR5, UR17, 0x5 ;  /* 0x0000001105087291 */ /* 0x000fe4000f8e28ff */
[----:B------:R-:W-:Y:S01]  /*40c0*/  UISETP.NE.AND UP1, UPT, UR4, 0x59, UPT ;  /* 0x000000590400788c */ /* 0x000fe2000bf25270 */
[----:B------:R-:W-:Y:S01]  /*40d0*/  PLOP3.LUT P0, PT, PT, PT, UP0, 0x80, 0x8 ;  /* 0x000000000008781c */ /* 0x000fe20003f0f008 */
[----:B------:R-:W-:Y:S02]  /*40e0*/  UIADD3 UR11, UPT, UPT, UR11, -0x1, URZ ;  /* 0xffffffff0b0b7890 */ /* 0x000fe4000fffe0ff */
[----:B------:R-:W-:Y:S02]  /*40f0*/  USEL UR7, URZ, 0x1, UP1 ;  /* 0x00000001ff077887 */ /* 0x000fe40008800000 */
[----:B------:R-:W-:Y:S01]  /*4100*/  USEL UR10, UR4, URZ, UP1 ;  /* 0x000000ff040a7287 */ /* 0x000fe20008800000 */
[----:B------:R-:W-:Y:S03]  /*4110*/  UMOV UR9, 0xc0004010 ;  /* 0xc000401000097882 */ /* 0x000fe60000000000 */
[----:B------:R-:W-:Y:S01]  /*4120*/  @UP0 ULEA UR4, UR10, UR13, 0x3 ;  /* 0x0000000d0a040291 */ /* 0x000fe2000f8e18ff */
[----:B------:R-:W-:Y:S01]  /*4130*/  LOP3.LUT R8, R8, UR7, RZ, 0x3c, !PT ;  /* 0x0000000708087c12 */ /* 0x000fe2000f8e3cff */
[----:B------:R-:W-:Y:S03]  /*4140*/  UMOV UR7, 0xc0004010 ;  /* 0xc000401000077882 */ /* 0x000fe60000000000 */
[----:B-1----:R-:W-:Y:S04]  /*4150*/  @P0 SHF.L.U32 R0, R8, 0x1f, RZ ;  /* 0x0000001f08000819 */ /* 0x002fe800000006ff */
[----:B------:R2:W3:Y:S01]  /*4160*/  @P0 SYNCS.PHASECHK.TRANS64.TRYWAIT P2, [UR4], R0 ;  /* 0x00000000ff0005a7 */ /* 0x0004e20008041104 */
[----:B------:R-:W-:Y:S02]  /*4170*/  UIADD3 UR4, UPT, UPT, UR6, 0x2c8, URZ ;  /* 0x000002c806047890 */ /* 0x000fe4000fffe0ff */
[----:B------:R-:W-:Y:S03]  /*4180*/  ULEA UR6, UR5, UR16, 0x7 ;  /* 0x0000001005067291 */ /* 0x000fe6000f8e38ff */
[----:B------:R-:W-:Y:S06]  /*4190*/  UMOV UR5, UR10 ;  /* 0x0000000a00057c82 */ /* 0x000fec0008000000 */
[----:B------:R2:W-:Y:S01]  /*41a0*/  UTCQMMA gdesc[UR6], gdesc[UR8], tmem[UR14], tmem[UR20], idesc[UR21], UP2 ;  /* 0x00ff1408060075ea */ /* 0x0005e2000900030e */
[----:B------:R-:W-:Y:S01]  /*41b0*/  UPLOP3.LUT UP2, UPT, UPT, UPT, UPT, 0x80, 0x8 ;  /* 0x000000000008789c */ /* 0x000fe20003f4f070 */
[----:B------:R2:W-:Y:S01]  /*41c0*/  UTCBAR.MULTICAST [UR4], URZ, UR15 ;  /* 0x000000ff040073e9 */ /* 0x0005e2000800080f */
[----:B------:R-:W-:Y:S09]  /*41d0*/  BRA.U UP3, `(.L_x_67) ;  /* 0xfffffffd038c7547 */ /* 0x000ff2000b83ffff */
.L_x_64:
[----:B--2---:R-:W-:Y:S01]  /*41e0*/  UIADD3 UR4, UPT, UPT, UR18, 0x1, URZ ;  /* 0x0000000112047890 */ /* 0x004fe2000fffe0ff */
[C---:B------:R-:W-:Y:S01]  /*41f0*/  ISETP.NE.AND P0, PT, R10.reuse, 0x2, PT ;  /* 0x000000020a00780c */ /* 0x040fe20003f05270 */
[----:B------:R-:W-:Y:S02]  /*4200*/  UIADD3 UR5, UPT, UPT, UR19, 0x5d0, URZ ;  /* 0x000005d013057890 */ /* 0x000fe4000fffe0ff */
[----:B------:R-:W-:Y:S01]  /*4210*/  UISETP.NE.AND UP0, UPT, UR4, 0x4, UPT ;  /* 0x000000040400788c */ /* 0x000fe2000bf05270 */
[----:B-1----:R-:W-:Y:S02]  /*4220*/  SEL R0, RZ, 0x1, P0 ;  /* 0x00000001ff007807 */ /* 0x002fe40000000000 */
[----:B------:R-:W-:Y:S01]  /*4230*/  SEL R10, R10, RZ, P0 ;  /* 0x000000ff0a0a7207 */ /* 0x000fe20000000000 */
[----:B------:R-:W-:Y:S01]  /*4240*/  USEL UR6, URZ, 0x1, UP0 ;  /* 0x00000001ff067887 */ /* 0x000fe20008000000 */
[----:B------:R-:W-:Y:S01]  /*4250*/  LOP3.LUT R9, R9, R0, RZ, 0x3c, !PT ;  /* 0x0000000009097212 */ /* 0x000fe200078e3cff */
[----:B------:R-:W-:Y:S01]  /*4260*/  USEL UR18, UR4, URZ, UP0 ;  /* 0x000000ff04127287 */ /* 0x000fe20008000000 */
[----:B------:R1:W-:Y:S03]  /*4270*/  UTCBAR [UR5], URZ ;  /* 0x000000ff050073e9 */ /* 0x0003e600080000ff */
[----:B------:R-:W-:Y:S01]  /*4280*/  LOP3.LUT R11, R11, UR6, RZ, 0x3c, !PT ;  /* 0x000000060b0b7c12 */ /* 0x000fe2000f8e3cff */
[----:B------:R-:W-:Y:S07]  /*4290*/  @P1 BRA `(.L_x_68) ;  /* 0xfffffff800c41947 */ /* 0x000fee000383ffff */
[----:B------:R-:W2:Y:S01]  /*42a0*/  S2UR UR8, SR_CgaCtaId ;  /* 0x00000000000879c3 */ /* 0x000ea20000008800 */
[----:B------:R-:W-:Y:S01]  /*42b0*/  ELECT P0, URZ, PT ;  /* 0x0000000000ff782f */ /* 0x000fe20003800000 */
[----:B------:R-:W-:Y:S01]  /*42c0*/  IMAD.MOV.U32 R0, RZ, RZ, 0x1 ;  /* 0x00000001ff007424 */ /* 0x000fe200078e00ff */
[----:B------:R-:W-:Y:S01]  /*42d0*/  UIADD3 UR13, UPT, UPT, UR13, 0x5f0, URZ ;  /* 0x000005f00d0d7890 */ /* 0x000fe2000fffe0ff */
[----:B------:R-:W-:Y:S01]  /*42e0*/  SHF.L.U32 R3, R11, 0x1f, RZ ;  /* 0x0000001f0b037819 */ /* 0x000fe200000006ff */
[----:B------:R-:W-:-:S03]  /*42f0*/  UMOV UR4, 0x40 ;  /* 0x0000004000047882 */ /* 0x000fc60000000000 */
[----:B------:R-:W-:Y:S01]  /*4300*/  UVIRTCOUNT.DEALLOC.SMPOOL 0x80 ;  /* 0x000000800000784c */ /* 0x000fe20000000000 */
[----:B--2---:R-:W-:Y:S02]  /*4310*/  ULEA UR8, UR8, UR4, 0x18 ;  /* 0x0000000408087291 */ /* 0x004fe4000f8ec0ff */
[----:B------:R-:W-:-:S07]  /*4320*/  ULEA UR4, UR18, UR13, 0x3 ;  /* 0x0000000d12047291 */ /* 0x000fce000f8e18ff */
[----:B------:R2:W-:Y:S02]  /*4330*/  @P0 STS.U8 [UR8+0x1c], R0 ;  /* 0x00001c00ff000988 */ /* 0x0005e40008000008 */
[----:B------:R-:W4:Y:S02]  /*4340*/  SYNCS.PHASECHK.TRANS64.TRYWAIT P0, [UR4], R3 ;  /* 0x00000003ff0075a7 */ /* 0x000f240008001104 */
[----:B--2-4-:R-:W-:Y:S05]  /*4350*/  @!P0 BRA `(.L_x_69) ;  /* 0x0000002800d88947 */ /* 0x014fea0003800000 */
.L_x_121:
[----:B------:R-:W-:-:S04]  /*4360*/  UIADD3 UR4, UPT, UPT, UR18, 0x1, URZ ;  /* 0x0000000112047890 */ /* 0x000fc8000fffe0ff */
[----:B------:R-:W-:-:S04]  /*4370*/  UISETP.NE.AND UP0, UPT, UR4, 0x4, UPT ;  /* 0x000000040400788c */ /* 0x000fc8000bf05270 */
[----:B------:R-:W-:Y:S02]  /*4380*/  USEL UR6, URZ, 0x1, UP0 ;  /* 0x00000001ff067887 */ /* 0x000fe40008000000 */
[----:B------:R-:W-:-:S04]  /*4390*/  USEL UR4, UR4, URZ, UP0 ;  /* 0x000000ff04047287 */ /* 0x000fc80008000000 */
[----:B-1----:R-:W-:Y:S01]  /*43a0*/  ULEA UR5, UR4, UR13, 0x3 ;  /* 0x0000000d04057291 */ /* 0x002fe2000f8e18ff */
[----:B------:R-:W-:-:S04]  /*43b0*/  LOP3.LUT R2, R11, UR6, RZ, 0x3c, !PT ;  /* 0x000000060b027c12 */ /* 0x000fc8000f8e3cff */
[----:B--2---:R-:W-:-:S04]  /*43c0*/  SHF.L.U32 R3, R2, 0x1f, RZ ;  /* 0x0000001f02037819 */ /* 0x004fc800000006ff */
[----:B------:R-:W1:Y:S02]  /*43d0*/  SYNCS.PHASECHK.TRANS64.TRYWAIT P0, [UR5], R3 ;  /* 0x00000003ff0075a7 */ /* 0x000e640008001105 */
[----:B-1----:R-:W-:Y:S05]  /*43e0*/  @!P0 BRA `(.L_x_70) ;  /* 0x0000002800cc8947 */ /* 0x002fea0003800000 */
.L_x_123:
        /* <DEDUP_REMOVED lines=9> */
.L_x_125:
[----:B------:R-:W-:-:S04]  /*4480*/  UIADD3 UR4, UPT, UPT, UR4, 0x1, URZ ;  /* 0x0000000104047890 */ /* 0x000fc8000fffe0ff */
[----:B------:R-:W-:-:S04]  /*4490*/  UISETP.NE.AND UP0, UPT, UR4, 0x4, UPT ;  /* 0x000000040400788c */ /* 0x000fc8000bf05270 */
[----:B------:R-:W-:Y:S02]  /*44a0*/  USEL UR5, URZ, 0x1, UP0 ;  /* 0x00000001ff057887 */ /* 0x000fe40008000000 */
[----:B------:R-:W-:-:S04]  /*44b0*/  USEL UR4, UR4, URZ, UP0 ;  /* 0x000000ff04047287 */ /* 0x000fc80008000000 */
[----:B------:R-:W-:Y:S01]  /*44c0*/  ULEA UR4, UR4, UR13, 0x3 ;  /* 0x0000000d04047291 */ /* 0x000fe2000f8e18ff */
[----:B-1----:R-:W-:-:S04]  /*44d0*/  LOP3.LUT R3, R2, UR5, RZ, 0x3c, !PT ;  /* 0x0000000502037c12 */ /* 0x002fc8000f8e3cff */
[----:B------:R-:W-:-:S04]  /*44e0*/  SHF.L.U32 R3, R3, 0x1f, RZ ;  /* 0x0000001f03037819 */ /* 0x000fc800000006ff */
[----:B------:R-:W1:Y:S02]  /*44f0*/  SYNCS.PHASECHK.TRANS64.TRYWAIT P0, [UR4], R3 ;  /* 0x00000003ff0075a7 */ /* 0x000e640008001104 */
[----:B-1----:R-:W-:Y:S05]  /*4500*/  @!P0 BRA `(.L_x_72) ;  /* 0x0000002800b48947 */ /* 0x002fea0003800000 */
.L_x_127:
[----:B------:R-:W-:Y:S01]  /*4510*/  NOP ;  /* 0x0000000000007918 */ /* 0x000fe20000000000 */
[----:B-1----:R-:W1:Y:S01]  /*4520*/  LDS R0, [UR8+0x14] ;  /* 0x00001408ff007984 */ /* 0x002e620008000800 */
[----:B------:R-:W-:Y:S01]  /*4530*/  ULOP3.LUT UR4, UR24, 0xffff, URZ, 0xc0, !UPT ;  /* 0x0000ffff18047892 */ /* 0x000fe2000f8ec0ff */
[----:B------:R-:W-:Y:S01]  /*4540*/  UMOV UR5, 0xffff ;  /* 0x0000ffff00057882 */ /* 0x000fe20000000000 */
[----:B------:R-:W-:Y:S02]  /*4550*/  UMOV UR6, 0x1 ;  /* 0x0000000100067882 */ /* 0x000fe40000000000 */
[----:B------:R-:W-:-:S04]  /*4560*/  USHF.R.U32.HI UR4, URZ, 0x5, UR4 ;  /* 0x00000005ff047899 */ /* 0x000fc80008011604 */
[----:B------:R-:W-:Y:S02]  /*4570*/  USHF.L.U32 UR5, UR5, UR4, URZ ;  /* 0x0000000405057299 */ /* 0x000fe400080006ff */
[----:B------:R-:W-:-:S04]  /*4580*/  USHF.L.U32 UR4, UR6, UR4, URZ ;  /* 0x0000000406047299 */ /* 0x000fc800080006ff */
[----:B-1----:R-:W-:-:S04]  /*4590*/  LOP3.LUT R0, R0, UR5, RZ, 0xc0, !PT ;  /* 0x0000000500007c12 */ /* 0x002fc8000f8ec0ff */
[----:B------:R-:W-:-:S13]  /*45a0*/  ISETP.NE.AND P0, PT, R0, UR5, PT ;  /* 0x0000000500007c0c */ /* 0x000fda000bf05270 */
[----:B------:R-:W-:Y:S05]  /*45b0*/  @P0 BRA `(.L_x_73) ;  /* 0x0000000000580947 */ /* 0x000fea0003800000 */
[----:B------:R-:W1:Y:S02]  /*45c0*/  LDS R0, [UR8+0x18] ;  /* 0x00001808ff007984 */ /* 0x000e640008000800 */
[----:B-1----:R-:W-:-:S04]  /*45d0*/  LOP3.LUT R0, R0, UR4, RZ, 0xc0, !PT ;  /* 0x0000000400007c12 */ /* 0x002fc8000f8ec0ff */
[----:B------:R-:W-:-:S13]  /*45e0*/  ISETP.NE.AND P0, PT, R0, UR4, PT ;  /* 0x0000000400007c0c */ /* 0x000fda000bf05270 */
[----:B------:R-:W-:Y:S05]  /*45f0*/  @P0 BRA `(.L_x_74) ;  /* 0x00000000003c0947 */ /* 0x000fea0003800000 */
[----:B------:R-:W1:Y:S01]  /*4600*/  S2R R2, SR_LANEID ;  /* 0x0000000000027919 */ /* 0x000e620000000000 */
[----:B------:R-:W-:Y:S01]  /*4610*/  ULOP3.LUT UR5, URZ, UR5, URZ, 0x33, !UPT ;  /* 0x00000005ff057292 */ /* 0x000fe2000f8e33ff */
[----:B------:R-:W-:Y:S01]  /*4620*/  LOP3.LUT R4, RZ, UR4, RZ, 0x33, !PT ;  /* 0x00000004ff047c12 */ /* 0x000fe2000f8e33ff */
[----:B------:R-:W-:Y:S02]  /*4630*/  VOTEU.ANY UR4, UPT, PT ;  /* 0x0000000000047886 */ /* 0x000fe400038e0100 */
[----:B------:R-:W-:Y:S01]  /*4640*/  UFLO.U32 UR4, UR4 ;  /* 0x00000004000472bd */ /* 0x000fe200080e0000 */
[----:B------:R-:W2:Y:S01]  /*4650*/  REDUX UR6, R4 ;  /* 0x00000000040673c4 */ /* 0x000ea20000000000 */
[----:B------:R-:W-:-:S06]  /*4660*/  IMAD.U32 R0, RZ, RZ, UR5 ;  /* 0x00000005ff007e24 */ /* 0x000fcc000f8e00ff */
[----:B------:R4:W-:Y:S01]  /*4670*/  UTCATOMSWS.AND URZ, UR5 ;  /* 0x0000000500ff79e3 */ /* 0x0009e20008000000 */
[----:B------:R-:W3:Y:S01]  /*4680*/  REDUX UR7, R0 ;  /* 0x00000000000773c4 */ /* 0x000ee20000000000 */
[----:B-1----:R-:W-:Y:S01]  /*4690*/  ISETP.EQ.U32.AND P0, PT, R2, UR4, PT ;  /* 0x0000000402007c0c */ /* 0x002fe2000bf02070 */
[----:B--2---:R-:W-:Y:S01]  /*46a0*/  IMAD.U32 R2, RZ, RZ, UR6 ;  /* 0x00000006ff027e24 */ /* 0x004fe2000f8e00ff */
[----:B---3--:R-:W-:-:S11]  /*46b0*/  MOV R3, UR7 ;  /* 0x0000000700037c02 */ /* 0x008fd60008000f00 */
[----:B------:R4:W-:Y:S04]  /*46c0*/  @P0 ATOMS.AND RZ, [UR8+0x14], R3 ;  /* 0x00001403ffff098c */ /* 0x0009e8000a800008 */
[----:B------:R4:W-:Y:S01]  /*46d0*/  @P0 ATOMS.AND RZ, [UR8+0x18], R2 ;  /* 0x00001802ffff098c */ /* 0x0009e2000a800008 */
[----:B------:R-:W-:Y:S05]  /*46e0*/  BRA `(.L_x_75) ;  /* 0x0000000000147947 */ /* 0x000fea0003800000 */
.L_x_74:
[----:B------:R-:W-:Y:S02]  /*46f0*/  MOV R2, 0x4710 ;  /* 0x0000471000027802 */ /* 0x000fe40000000f00 */
[----:B---3-5:R-:W-:Y:S05]  /*4700*/  CALL.REL.NOINC `($__internal_0_$__cuda_sm10x_tcgen05_guardrail_trap_col_being_dealloced_not_returned_by_alloc) ;  /* 0x0000002800d47944 */ /* 0x028fea0003c00000 */
[----:B------:R-:W-:Y:S05]  /*4710*/  BRA `(.L_x_75) ;  /* 0x0000000000087947 */ /* 0x000fea0003800000 */
.L_x_73:
[----:B------:R-:W-:Y:S02]  /*4720*/  MOV R2, 0x4740 ;  /* 0x0000474000027802 */ /* 0x000fe40000000f00 */
[----:B---3-5:R-:W-:Y:S05]  /*4730*/  CALL.REL.NOINC `($__internal_2_$__cuda_sm10x_tcgen05_guardrail_trap_unallocated_columns_being_dealloced) ;  /* 0x0000002800e07944 */ /* 0x028fea0003c00000 */
.L_x_75:
[----:B------:R-:W-:Y:S01]  /*4740*/  NOP ;  /* 0x0000000000007918 */ /* 0x000fe20000000000 */
[----:B----4-:R-:W-:Y:S05]  /*4750*/  EXIT ;  /* 0x000000000000794d */ /* 0x010fea0003800000 */
.L_x_57:
[----:B------:R-:W-:-:S09]  /*4760*/  UISETP.NE.OR UP0, UPT, UR18, 0x3, !UP3 ;  /* 0x000000031200788c */ /* 0x000fd2000df05670 */
[----:B------:R-:W-:Y:S05]  /*4770*/  BRA.U UP0, `(.L_x_76) ;  /* 0x0000000d003c7547 */ /* 0x000fea000b800000 */
[----:B------:R-:W2:Y:S01]  /*4780*/  LDCU.64 UR4, c[0x0][0x888] ;  /* 0x00011100ff0477ac */ /* 0x000ea20008000a00 */
[----:B------:R-:W3:Y:S01]  /*4790*/  S2UR UR10, SR_CgaCtaId ;  /* 0x00000000000a79c3 */ /* 0x000ee20000008800 */
[----:B------:R-:W-:Y:S02]  /*47a0*/  HFMA2 R9, -RZ, RZ, 0, 0 ;  /* 0x00000000ff097431 */ /* 0x000fe400000001ff */
[----:B------:R-:W-:Y:S01]  /*47b0*/  IMAD.MOV.U32 R11, RZ, RZ, 0x1 ;  /* 0x00000001ff0b7424 */ /* 0x000fe200078e00ff */
[----:B------:R-:W4:Y:S01]  /*47c0*/  LDCU UR33, c[0x0][0x370] ;  /* 0x00006e00ff2177ac */ /* 0x000f220008000800 */
[----:B------:R-:W-:Y:S01]  /*47d0*/  IMAD.MOV.U32 R10, RZ, RZ, RZ ;  /* 0x000000ffff0a7224 */ /* 0x000fe200078e00ff */
[----:B------:R-:W-:Y:S01]  /*47e0*/  MOV R8, 0x400 ;  /* 0x0000040000087802 */ /* 0x000fe20000000f00 */
[----:B------:R-:W4:Y:S01]  /*47f0*/  LDCU.128 UR28, c[0x0][0xb10] ;  /* 0x00016200ff1c77ac */ /* 0x000f220008000c00 */
[----:B------:R-:W1:Y:S01]  /*4800*/  LDC.64 R12, c[0x0][0x348] ;  /* 0x0000d200ff0c7b82 */ /* 0x000e620000000a00 */
[----:B------:R-:W3:Y:S01]  /*4810*/  LDCU UR32, c[0x0][0x374] ;  /* 0x00006e80ff2077ac */ /* 0x000ee20008000800 */
[----:B------:R-:W3:Y:S01]  /*4820*/  LDCU.64 UR26, c[0x0][0x890] ;  /* 0x00011200ff1a77ac */ /* 0x000ee20008000a00 */
[----:B--2---:R-:W-:Y:S01]  /*4830*/  UISETP.NE.U32.AND UP0, UPT, UR4, URZ, UPT ;  /* 0x000000ff0400728c */ /* 0x004fe2000bf05070 */
[----:B------:R-:W2:Y:S01]  /*4840*/  LDCU UR16, c[0x0][0xb0c] ;  /* 0x00016180ff1077ac */ /* 0x000ea20008000800 */
[----:B------:R-:W2:Y:S01]  /*4850*/  LDCU UR39, c[0x0][0xb20] ;  /* 0x00016400ff2777ac */ /* 0x000ea20008000800 */
[----:B------:R-:W2:Y:S01]  /*4860*/  LDCU UR4, c[0x0][0xb30] ;  /* 0x00016600ff0477ac */ /* 0x000ea20008000800 */
[----:B------:R-:W-:Y:S01]  /*4870*/  UMOV UR17, 0x400 ;  /* 0x0000040000117882 */ /* 0x000fe20000000000 */
[----:B----4-:R-:W-:-:S02]  /*4880*/  UIMAD.WIDE.U32 UR6, UR33, UR28, URZ ;  /* 0x0000001c210672a5 */ /* 0x010fc4000f8e00ff */
[----:B---3--:R-:W-:Y:S02]  /*4890*/  UIMAD.WIDE.U32 UR8, UR32, UR31, URZ ;  /* 0x0000001f200872a5 */ /* 0x008fe4000f8e00ff */
[----:B------:R-:W-:Y:S02]  /*48a0*/  ULEA UR17, UR10, UR17, 0x18 ;  /* 0x000000110a117291 */ /* 0x000fe4000f8ec0ff */
[----:B------:R-:W-:Y:S02]  /*48b0*/  UISETP.NE.U32.AND UP6, UPT, UR26, URZ, UPT ;  /* 0x000000ff1a00728c */ /* 0x000fe4000bfc5070 */
[----:B------:R-:W-:Y:S02]  /*48c0*/  UIADD3 UR34, UPT, UPT, UR17, 0x590, URZ ;  /* 0x0000059011227890 */ /* 0x000fe4000fffe0ff */
[----:B------:R-:W-:Y:S02]  /*48d0*/  UISETP.NE.AND.EX UP5, UPT, UR5, URZ, UPT, UP0 ;  /* 0x000000ff0500728c */ /* 0x000fe4000bfa5300 */
[----:B------:R-:W-:Y:S01]  /*48e0*/  UISETP.NE.AND UP0, UPT, UR41, 0x1, UPT ;  /* 0x000000012900788c */ /* 0x000fe2000bf05270 */
[----:B------:R-:W-:Y:S01]  /*48f0*/  UMOV UR6, UR7 ;  /* 0x0000000700067c82 */ /* 0x000fe20008000000 */
[----:B------:R-:W-:Y:S01]  /*4900*/  UMOV UR35, UR9 ;  /* 0x0000000900237c82 */ /* 0x000fe20008000000 */
[----:B------:R-:W-:-:S02]  /*4910*/  USEL UR38, URZ, 0x1, UP4 ;  /* 0x00000001ff267887 */ /* 0x000fc4000a000000 */
[----:B--2---:R-:W-:Y:S02]  /*4920*/  UISETP.NE.AND UP0, UPT, UR16, 0x1, UPT ;  /* 0x000000011000788c */ /* 0x004fe4000bf05270 */
[----:B------:R-:W-:Y:S02]  /*4930*/  UPLOP3.LUT UP4, UPT, UPT, UPT, UPT, 0x40, 0x4 ;  /* 0x000000000004789c */ /* 0x000fe40003f8e870 */
[----:B------:R-:W-:Y:S01]  /*4940*/  UISETP.GE.AND UP2, UPT, UR41, 0x1, UPT ;  /* 0x000000012900788c */ /* 0x000fe2000bf46270 */
[----:B------:R-:W2:Y:S01]  /*4950*/  LDCU.64 UR14, c[0x0][0xb28] ;  /* 0x00016500ff0e77ac */ /* 0x000ea20008000a00 */
[----:B------:R-:W-:Y:S02]  /*4960*/  UISETP.NE.AND.EX UP6, UPT, UR27, URZ, UPT, UP6 ;  /* 0x000000ff1b00728c */ /* 0x000fe4000bfc5360 */
[----:B------:R-:W-:Y:S02]  /*4970*/  UPRMT UR34, UR10, 0x654, UR34 ;  /* 0x000006540a227896 */ /* 0x000fe40008000022 */
[----:B------:R-:W-:-:S02]  /*4980*/  USHF.R.U32.HI UR37, URZ, UR29, UR6 ;  /* 0x0000001dff257299 */ /* 0x000fc40008011606 */
[----:B------:R-:W-:Y:S02]  /*4990*/  USHF.R.U32.HI UR35, URZ, UR39, UR35 ;  /* 0x00000027ff237299 */ /* 0x000fe40008011623 */
[----:B------:R-:W-:Y:S02]  /*49a0*/  UISETP.NE.AND UP0, UPT, UR30, 0x1, UPT ;  /* 0x000000011e00788c */ /* 0x000fe4000bf05270 */
[----:B-1----:R-:W-:-:S11]  /*49b0*/  UISETP.NE.AND UP3, UPT, UR4, 0x1, UPT ;  /* 0x000000010400788c */ /* 0x002fd6000bf65270 */
.L_x_84:
[C---:B------:R-:W-:Y:S02]  /*49c0*/  LEA R3, R10.reuse, UR17, 0x3 ;  /* 0x000000110a037c11 */ /* 0x040fe4000f8e18ff */
[----:B------:R-:W-:Y:S02]  /*49d0*/  SHF.L.U32 R0, R9, 0x1f, RZ ;  /* 0x0000001f09007819 */ /* 0x000fe400000006ff */
[----:B------:R-:W-:Y:S02]  /*49e0*/  LEA R5, R10, UR17, 0x4 ;  /* 0x000000110a057c11 */ /* 0x000fe4000f8e20ff */
[----:B-1----:R-:W1:Y:S02]  /*49f0*/  SYNCS.PHASECHK.TRANS64.TRYWAIT P0, [R3+URZ+0x5b0], R0 ;  /* 0x0005b000030075a7 */ /* 0x002e6400080011ff */
[----:B-1----:R-:W-:Y:S05]  /*4a00*/  @!P0 BRA `(.L_x_77) ;  /* 0x00000024008c8947 */ /* 0x002fea0003800000 */
.L_x_128:
        /* <DEDUP_REMOVED lines=8> */
[----:B---3--:R-:W-:Y:S11]  /*4a90*/  LOP3.LUT P0, RZ, R6, 0x1, RZ, 0xc0, !PT ;  /* 0x0000000106ff7812 */ /* 0x008ff6000780c0ff */
[----:B------:R-:W-:Y:S02]  /*4aa0*/  @!UPT UIADD3 URZ, UPT, UPT, URZ, URZ, URZ ;  /* 0x000000fffffff290 */ /* 0x000fe4000fffe0ff */
[----:B----4-:R-:W-:Y:S01]  /*4ab0*/  VOTEU.ANY UP2, P0 ;  /* 0x0000000000ff7886 */ /* 0x010fe20000040100 */
[----:B------:R-:W-:Y:S11]  /*4ac0*/  PLOP3.LUT P0, PT, PT, PT, UP2, 0x80, 0x8 ;  /* 0x000000000008781c */ /* 0x000ff60003f0f028 */
[----:B------:R-:W-:Y:S02]  /*4ad0*/  @!UPT UIADD3 URZ, UPT, UPT, URZ, URZ, URZ ;  /* 0x000000fffffff290 */ /* 0x000fe4000fffe0ff */
[----:B-1----:R-:W-:Y:S02]  /*4ae0*/  @P0 SHF.R.U32.HI R0, RZ, 0x10, R5 ;  /* 0x00000010ff000819 */ /* 0x002fe40000011605 */
[----:B------:R-:W-:Y:S02]  /*4af0*/  @P0 MOV R2, R4 ;  /* 0x0000000400020202 */ /* 0x000fe40000000f00 */
[----:B------:R-:W-:Y:S01]  /*4b00*/  @P0 R2UR UR4, R0 ;  /* 0x00000000000402ca */ /* 0x000fe200000e0000 */
[----:B------:R-:W-:Y:S01]  /*4b10*/  VIADD R0, R3, 0x5c0 ;  /* 0x000005c003007836 */ /* 0x000fe20000000000 */
[----:B------:R-:W-:Y:S02]  /*4b20*/  @P0 LOP3.LUT R4, R5, 0xffff, RZ, 0xc0, !PT ;  /* 0x0000ffff05040812 */ /* 0x000fe400078ec0ff */
[----:B------:R-:W-:Y:S02]  /*4b30*/  @P0 R2UR UR6, R2 ;  /* 0x00000000020602ca */ /* 0x000fe400000e0000 */
[----:B------:R-:W-:Y:S02]  /*4b40*/  PRMT R0, RZ, 0x654, R0 ;  /* 0x00000654ff007816 */ /* 0x000fe40000000000 */
[----:B------:R-:W-:Y:S02]  /*4b50*/  @P0 R2UR UR5, R4 ;  /* 0x00000000040502ca */ /* 0x000fe400000e0000 */
[----:B------:R1:W-:Y:S03]  /*4b60*/  SYNCS.ARRIVE.TRANS64.RED.A1T0 RZ, [R0+URZ], RZ ;  /* 0x000000ff00ff79a7 */ /* 0x0003e600081004ff */
[----:B------:R-:W-:Y:S04]  /*4b70*/  @UP2 UMOV UR25, UR4 ;  /* 0x0000000400192c82 */ /* 0x000fe80008000000 */
[----:B------:R-:W-:Y:S04]  /*4b80*/  @UP2 UMOV UR13, UR6 ;  /* 0x00000006000d2c82 */ /* 0x000fe80008000000 */
[----:B------:R-:W-:Y:S01]  /*4b90*/  @UP2 UMOV UR7, UR5 ;  /* 0x0000000500072c82 */ /* 0x000fe20008000000 */
[----:B------:R-:W-:Y:S05]  /*4ba0*/  BRA.U !UP0, `(.L_x_78) ;  /* 0x0000000108c07547 */ /* 0x000fea000b800000 */
[----:B------:R-:W-:Y:S02]  /*4bb0*/  UIMAD.WIDE.U32 UR10, UR7, UR31, URZ ;  /* 0x0000001f070a72a5 */ /* 0x000fe4000f8e00ff */
[----:B------:R-:W-:Y:S02]  /*4bc0*/  UP2UR UR12, UPR, URZ, 0x4 ;  /* 0x00000004ff0c7883 */ /* 0x000fe40008000000 */
[----:B------:R-:W-:Y:S02]  /*4bd0*/  UISETP.NE.AND UP2, UPT, UR30, 0x1, UPT ;  /* 0x000000011e00788c */ /* 0x000fe4000bf45270 */
[----:B------:R-:W-:Y:S02]  /*4be0*/  UIMAD.WIDE.U32 UR18, UR13, UR28, URZ ;  /* 0x0000001c0d1272a5 */ /* 0x000fe4000f8e00ff */
[----:B------:R-:W-:Y:S02]  /*4bf0*/  USEL UR4, UR32, UR35, !UP2 ;  /* 0x0000002320047287 */ /* 0x000fe4000d000000 */
[----:B------:R-:W-:Y:S02]  /*4c00*/  UISETP.NE.AND UP0, UPT, UR16, 0x1, UPT ;  /* 0x000000011000788c */ /* 0x000fe4000bf05270 */
[----:B------:R-:W-:Y:S02]  /*4c10*/  UP2UR UR24, UPR, URZ, 0x2 ;  /* 0x00000002ff187883 */ /* 0x000fe40008000000 */
[----:B------:R-:W-:Y:S02]  /*4c20*/  UISETP.NE.AND UP1, UPT, UR41, 0x1, UPT ;  /* 0x000000012900788c */ /* 0x000fe4000bf25270 */
[----:B--2---:R-:W-:Y:S02]  /*4c30*/  UIMAD.WIDE.U32 UR20, UR4, UR14, URZ ;  /* 0x0000000e041472a5 */ /* 0x004fe4000f8e00ff */
[----:B------:R-:W-:Y:S01]  /*4c40*/  USEL UR8, UR33, UR37, !UP0 ;  /* 0x0000002521087287 */ /* 0x000fe2000c000000 */
[----:B------:R-:W-:Y:S02]  /*4c50*/  UMOV UR5, UR11 ;  /* 0x0000000b00057c82 */ /* 0x000fe40008000000 */
[----:B------:R-:W-:Y:S02]  /*4c60*/  USHF.R.U32.HI UR6, URZ, UR39, UR5 ;  /* 0x00000027ff067299 */ /* 0x000fe40008011605 */
[----:B------:R-:W-:Y:S02]  /*4c70*/  UIMAD.WIDE.U32 UR22, UR8, UR14, URZ ;  /* 0x0000000e081672a5 */ /* 0x000fe4000f8e00ff */
[----:B------:R-:W-:Y:S02]  /*4c80*/  USEL UR6, UR7, UR6, !UP2 ;  /* 0x0000000607067287 */ /* 0x000fe4000d000000 */
[----:B------:R-:W-:Y:S02]  /*4c90*/  UISETP.NE.AND UP2, UPT, UR12, URZ, UPT ;  /* 0x000000ff0c00728c */ /* 0x000fe4000bf45270 */
[----:B------:R-:W-:Y:S01]  /*4ca0*/  UIMAD.WIDE.U32 UR10, UR6, UR14, URZ ;  /* 0x0000000e060a72a5 */ /* 0x000fe2000f8e00ff */
[----:B------:R-:W-:Y:S02]  /*4cb0*/  UMOV UR5, UR19 ;  /* 0x0000001300057c82 */ /* 0x000fe40008000000 */
[----:B------:R-:W-:Y:S03]  /*4cc0*/  USHF.R.U32.HI UR9, URZ, UR29, UR5 ;  /* 0x0000001dff097299 */ /* 0x000fe60008011605 */
[----:B------:R-:W-:Y:S02]  /*4cd0*/  UMOV UR5, UR21 ;  /* 0x0000001500057c82 */ /* 0x000fe40008000000 */
[----:B------:R-:W-:Y:S03]  /*4ce0*/  @UP1 USHF.R.U32.HI UR4, URZ, UR15, UR5 ;  /* 0x0000000fff041299 */ /* 0x000fe60008011605 */
[----:B------:R-:W-:Y:S01]  /*4cf0*/  UMOV UR5, UR23 ;  /* 0x0000001700057c82 */ /* 0x000fe20008000000 */
[----:B------:R-:W-:Y:S02]  /*4d00*/  UIMAD UR4, UR41, UR4, URZ ;  /* 0x00000004290472a4 */ /* 0x000fe4000f8e02ff */
[----:B------:R-:W-:Y:S02]  /*4d10*/  @UP1 USHF.R.U32.HI UR8, URZ, UR15, UR5 ;  /* 0x0000000fff081299 */ /* 0x000fe40008011605 */
[----:B------:R-:W-:Y:S02]  /*4d20*/  USEL UR5, UR13, UR9, !UP0 ;  /* 0x000000090d057287 */ /* 0x000fe4000c000000 */
[----:B------:R-:W-:Y:S02]  /*4d30*/  UIMAD UR9, UR41, UR8, URZ ;  /* 0x00000008290972a4 */ /* 0x000fe4000f8e02ff */
[----:B------:R-:W-:Y:S03]  /*4d40*/  UISETP.GE.AND UP0, UPT, UR6, UR4, UPT ;  /* 0x000000040600728c */ /* 0x000fe6000bf06270 */
[----:B------:R-:W-:Y:S01]  /*4d50*/  UMOV UR4, UR11 ;  /* 0x0000000b00047c82 */ /* 0x000fe20008000000 */
[----:B------:R-:W-:Y:S02]  /*4d60*/  UISETP.GE.OR UP0, UPT, UR5, UR9, UP0 ;  /* 0x000000090500728c */ /* 0x000fe40008706670 */
[----:B------:R-:W-:Y:S02]  /*4d70*/  USHF.R.U32.HI UR4, URZ, UR15, UR4 ;  /* 0x0000000fff047299 */ /* 0x000fe40008011604 */
[----:B------:R-:W-:Y:S02]  /*4d80*/  UIMAD.WIDE.U32 UR10, UR5, UR14, URZ ;  /* 0x0000000e050a72a5 */ /* 0x000fe4000f8e00ff */
[----:B------:R-:W-:Y:S04]  /*4d90*/  USEL UR12, UR6, UR4, !UP1 ;  /* 0x00000004060c7287 */ /* 0x000fe8000c800000 */
[----:B------:R-:W-:Y:S01]  /*4da0*/  UIADD3 UR9, UPT, UPT, -UR12, URZ, URZ ;  /* 0x000000ff0c097290 */ /* 0x000fe2000fffe1ff */
[----:B------:R-:W-:Y:S02]  /*4db0*/  @!UP0 UMOV UR4, UR11 ;  /* 0x0000000b00048c82 */ /* 0x000fe40008000000 */
[----:B------:R-:W-:Y:S02]  /*4dc0*/  @!UP0 USHF.R.U32.HI UR4, URZ, UR15, UR4 ;  /* 0x0000000fff048299 */ /* 0x000fe40008011604 */
[----:B------:R-:W-:Y:S02]  /*4dd0*/  UIMAD UR9, UR41, UR9, UR6 ;  /* 0x00000009290972a4 */ /* 0x000fe4000f8e0206 */
[----:B------:R-:W-:Y:S02]  /*4de0*/  @!UP0 USEL UR4, UR5, UR4, !UP1 ;  /* 0x0000000405048287 */ /* 0x000fe4000c800000 */
[----:B------:R-:W-:Y:S02]  /*4df0*/  UISETP.NE.AND UP1, UPT, UR24, URZ, UPT ;  /* 0x000000ff1800728c */ /* 0x000fe4000bf25270 */
[----:B------:R-:W-:Y:S02]  /*4e00*/  @!UP0 UIMAD UR9, UR8, UR9, UR4 ;  /* 0x00000009080982a4 */ /* 0x000fe4000f8e0204 */
[----:B------:R-:W-:Y:S02]  /*4e10*/  @!UP0 UIADD3 UR10, UPT, UPT, UR12, -UR4, URZ ;  /* 0x800000040c0a8290 */ /* 0x000fe4000fffe0ff */
[----:B------:R-:W-:Y:S02]  /*4e20*/  UIADD3 UR4, UPT, UPT, -UR5, URZ, URZ ;  /* 0x000000ff05047290 */ /* 0x000fe4000fffe1ff */
[----:B------:R-:W-:Y:S02]  /*4e30*/  UIADD3 UR8, UPT, UPT, -UR6, URZ, URZ ;  /* 0x000000ff06087290 */ /* 0x000fe4000fffe1ff */
[----:B------:R-:W-:Y:S02]  /*4e40*/  @!UP0 UIMAD UR6, UR10, UR41, UR5 ;  /* 0x000000290a0682a4 */ /* 0x000fe4000f8e0205 */
[----:B------:R-:W-:Y:S02]  /*4e50*/  UIMAD UR13, UR16, UR4, UR13 ;  /* 0x00000004100d72a4 */ /* 0x000fe4000f8e020d */
[----:B------:R-:W-:Y:S01]  /*4e60*/  UIMAD UR7, UR30, UR8, UR7 ;  /* 0x000000081e0772a4 */ /* 0x000fe2000f8e0207 */
[----:B------:R-:W-:Y:S02]  /*4e70*/  @!UP0 UMOV UR5, UR9 ;  /* 0x0000000900058c82 */ /* 0x000fe40008000000 */
[----:B------:R-:W-:Y:S02]  /*4e80*/  UIMAD UR13, UR5, UR16, UR13 ;  /* 0x00000010050d72a4 */ /* 0x000fe4000f8e020d */
[----:B------:R-:W-:Y:S11]  /*4e90*/  UIMAD UR7, UR6, UR30, UR7 ;  /* 0x0000001e060772a4 */ /* 0x000ff6000f8e0207 */
[----:B------:R-:W-:Y:S01]  /*4ea0*/  @!UPT UIADD3 URZ, UPT, UPT, URZ, URZ, URZ ;  /* 0x000000fffffff290 */ /* 0x000fe2000fffe0ff */
.L_x_78:
[----:B------:R-:W3:Y:S01]  /*4eb0*/  @!UP3 LDCU.128 UR20, c[0x0][0xb10] ;  /* 0x00016200ff14b7ac */ /* 0x000ee20008000c00 */
[----:B------:R-:W-:Y:S02]  /*4ec0*/  ISETP.NE.U32.AND P0, PT, RZ, UR26, PT ;  /* 0x0000001aff007c0c */ /* 0x000fe4000bf05070 */
[----:B------:R-:W-:Y:S02]  /*4ed0*/  SHF.L.U32 R2, R11, 0x1f, RZ ;  /* 0x0000001f0b027819 */ /* 0x000fe400000006ff */
[----:B------:R-:W-:Y:S01]  /*4ee0*/  ISETP.NE.AND.EX P0, PT, RZ, UR27, PT, P0 ;  /* 0x0000001bff007c0c */ /* 0x000fe2000bf05300 */
[----:B------:R-:W4:Y:S01]  /*4ef0*/  @!UP3 LDCU UR5, c[0x0][0xb0c] ;  /* 0x00016180ff05b7ac */ /* 0x000f220008000800 */
[----:B---3--:R-:W-:Y:S07]  /*4f00*/  UIMAD.WIDE.U32 UR8, UR13, UR20, URZ ;  /* 0x000000140d0872a5 */ /* 0x008fee000f8e00ff */
[----:B------:R-:W-:Y:S01]  /*4f10*/  @!UP3 UMOV UR4, UR9 ;  /* 0x000000090004bc82 */ /* 0x000fe20008000000 */
[----:B----4-:R-:W-:Y:S02]  /*4f20*/  @!UP3 UISETP.NE.AND UP0, UPT, UR5, 0x1, UPT ;  /* 0x000000010500b88c */ /* 0x010fe4000bf05270 */
[----:B------:R-:W-:Y:S02]  /*4f30*/  @!UP3 USHF.R.U32.HI UR4, URZ, UR21, UR4 ;  /* 0x00000015ff04b299 */ /* 0x000fe40008011604 */
[----:B------:R-:W-:Y:S02]  /*4f40*/  UIMAD.WIDE.U32 UR8, UR7, UR23, URZ ;  /* 0x00000017070872a5 */ /* 0x000fe4000f8e00ff */
[----:B------:R-:W-:Y:S02]  /*4f50*/  @!UP3 USEL UR10, UR13, UR4, !UP0 ;  /* 0x000000040d0ab287 */ /* 0x000fe4000c000000 */
[----:B------:R-:W-:Y:S03]  /*4f60*/  @!UP3 UISETP.NE.AND UP0, UPT, UR22, 0x1, UPT ;  /* 0x000000011600b88c */ /* 0x000fe6000bf05270 */
[----:B------:R-:W-:Y:S02]  /*4f70*/  @!UP3 UMOV UR6, UR9 ;  /* 0x000000090006bc82 */ /* 0x000fe40008000000 */
[----:B------:R-:W3:Y:S02]  /*4f80*/  @!UP3 LDCU UR4, c[0x0][0xb20] ;  /* 0x00016400ff04b7ac */ /* 0x000ee40008000800 */
[----:B---3--:R-:W-:Y:S04]  /*4f90*/  @!UP3 USHF.R.U32.HI UR6, URZ, UR4, UR6 ;  /* 0x00000004ff06b299 */ /* 0x008fe80008011606 */
[----:B------:R-:W-:Y:S04]  /*4fa0*/  @!UP3 USEL UR6, UR7, UR6, !UP0 ;  /* 0x000000060706b287 */ /* 0x000fe8000c000000 */
[----:B------:R-:W-:Y:S02]  /*4fb0*/  @!UP3 UIADD3 UR4, UPT, UPT, -UR10, UR6, URZ ;  /* 0x000000060a04b290 */ /* 0x000fe4000fffe1ff */
[----:B------:R-:W-:Y:S02]  /*4fc0*/  @!UP3 UIADD3 UR6, UPT, UPT, UR10, -UR6, URZ ;  /* 0x800000060a06b290 */ /* 0x000fe4000fffe0ff */
[----:B------:R-:W-:Y:S02]  /*4fd0*/  @!UP3 UIMAD UR13, UR4, UR5, UR13 ;  /* 0x00000005040db2a4 */ /* 0x000fe4000f8e020d */
[----:B------:R-:W-:Y:S01]  /*4fe0*/  @!UP3 UIMAD UR7, UR6, UR22, UR7 ;  /* 0x000000160607b2a4 */ /* 0x000fe2000f8e0207 */
[----:B------:R-:W-:Y:S11]  /*4ff0*/  BRA.U UP4, `(.L_x_79) ;  /* 0x0000000104107547 */ /* 0x000ff6000b800000 */
[----:B-1----:R-:W-:Y:S04]  /*5000*/  MOV R0, UR38 ;  /* 0x0000002600007c02 */ /* 0x002fe80008000f00 */
[----:B------:R-:W-:Y:S04]  /*5010*/  SHF.L.U32 R3, R0, 0x1f, RZ ;  /* 0x0000001f00037819 */ /* 0x000fe800000006ff */
[----:B------:R-:W1:Y:S02]  /*5020*/  SYNCS.PHASECHK.TRANS64.TRYWAIT P1, [UR17+0x5a8], R3 ;  /* 0x0005a803ff0075a7 */ /* 0x000e640008021111 */
[----:B-1----:R-:W-:Y:S05]  /*5030*/  @!P1 BRA `(.L_x_80) ;  /* 0x0000002000149947 */ /* 0x002fea0003800000 */
.L_x_79:
[----:B------:R-:W-:Y:S05]  /*5040*/  BRA.U !UP6, `(.L_x_81) ;  /* 0x000000010e387547 */ /* 0x000fea000b800000 */
[----:B------:R-:W-:Y:S01]  /*5050*/  UPLOP3.LUT UP1, UPT, UPT, UPT, UP5, 0x80, 0x8 ;  /* 0x000000000008789c */ /* 0x000fe20003f2f050 */
[----:B------:R-:W-:Y:S01]  /*5060*/  HFMA2 R27, -RZ, RZ, 0, 5.9604644775390625e-08 ;  /* 0x00000001ff1b7431 */ /* 0x000fe200000001ff */
[----:B------:R-:W1:Y:S04]  /*5070*/  LDCU.64 UR8, c[0x0][0x358] ;  /* 0x00006b00ff0877ac */ /* 0x000e680008000a00 */
[----:B------:R-:W-:Y:S05]  /*5080*/  PLOP3.LUT P1, PT, PT, PT, UP1, 0x80, 0x8 ;  /* 0x000000000008781c */ /* 0x000fea0003f2f018 */
[----:B------:R-:W3:Y:S01]  /*5090*/  @UP1 LDCU.64 UR4, c[0x0][0x888] ;  /* 0x00011100ff0417ac */ /* 0x000ee20008000a00 */
[----:B------:R-:W-:Y:S04]  /*50a0*/  @UP1 UIMAD UR6, UR36, UR26, URZ ;  /* 0x0000001a240612a4 */ /* 0x000fe8000f8e02ff */
[----:B---3--:R-:W-:Y:S06]  /*50b0*/  @UP1 UIMAD.WIDE UR4, UR6, 0x4, UR4 ;  /* 0x00000004060418a5 */ /* 0x008fec000f8e0204 */
[----:B------:R-:W-:Y:S02]  /*50c0*/  IMAD.U32 R4, RZ, RZ, UR4 ;  /* 0x00000004ff047e24 */ /* 0x000fe4000f8e00ff */
[----:B------:R-:W-:Y:S05]  /*50d0*/  IMAD.U32 R5, RZ, RZ, UR5 ;  /* 0x00000005ff057e24 */ /* 0x000fea000f8e00ff */
[----:B-1----:R-:W3:Y:S02]  /*50e0*/  @P1 LDG.E R0, desc[UR8][R4.64] ;  /* 0x0000000804001981 */ /* 0x002ee4000c1e1900 */
[----:B---3--:R-:W-:Y:S01]  /*50f0*/  @P1 R2UR UR45, R0 ;  /* 0x00000000002d12ca */ /* 0x008fe200000e0000 */
[----:B------:R-:W-:Y:S05]  /*5100*/  IMAD.MOV.U32 R0, RZ, RZ, 0x1 ;  /* 0x00000001ff007424 */ /* 0x000fea00078e00ff */
[----:B------:R-:W-:Y:S08]  /*5110*/  @!P1 PRMT R27, R0, 0x7610, R27 ;  /* 0x00007610001b9816 */ /* 0x000ff0000000001b */
[----:B------:R-:W3:Y:S02]  /*5120*/  @!UP1 LDCU UR45, c[0x0][0x880] ;  /* 0x00011000ff2d97ac */ /* 0x000ee40008000800 */
.L_x_81:
[----:B---3--:R-:W-:Y:S01]  /*5130*/  @!P0 FSETP.EQ.AND P2, PT, RZ, UR45, PT ;  /* 0x0000002dff008c0b */ /* 0x008fe2000bf42000 */
[----:B------:R-:W-:Y:S01]  /*5140*/  @!UPT UIADD3 URZ, UPT, UPT, URZ, URZ, URZ ;  /* 0x000000fffffff290 */ /* 0x000fe2000fffe0ff */
[----:B------:R-:W-:Y:S11]  /*5150*/  @!P0 BRA `(.L_x_82) ;  /* 0x0000000000148947 */ /* 0x000ff60003800000 */
[----:B------:R-:W-:Y:S02]  /*5160*/  LOP3.LUT P0, RZ, R27, 0xff, RZ, 0xc0, !PT ;  /* 0x000000ff1bff7812 */ /* 0x000fe4000780c0ff */
[----:B------:R-:W-:Y:S04]  /*5170*/  PLOP3.LUT P2, PT, PT, PT, UP1, 0x80, 0x8 ;  /* 0x000000000008781c */ /* 0x000fe80003f4f018 */
[----:B------:R-:W-:Y:S07]  /*5180*/  PLOP3.LUT P2, PT, P2, PT, PT, 0x8, 0x80 ;  /* 0x000000000080781c */ /* 0x000fee000174e170 */
[----:B------:R-:W-:Y:S11]  /*5190*/  @P0 FSETP.EQ.AND P2, PT, RZ, UR45, PT ;  /* 0x0000002dff000c0b */ /* 0x000ff6000bf42000 */
[----:B------:R-:W-:Y:S02]  /*51a0*/  @!UPT UIADD3 URZ, UPT, UPT, URZ, URZ, URZ ;  /* 0x000000fffffff290 */ /* 0x000fe4000fffe0ff */
.L_x_82:
[----:B------:R-:W3:Y:S01]  /*51b0*/  SYNCS.PHASECHK.TRANS64.TRYWAIT P0, [UR17+0x598], R2 ;  /* 0x00059802ff0075a7 */ /* 0x000ee20008001111 */
[----:B------:R-:W-:Y:S02]  /*51c0*/  ELECT P1, URZ, PT ;  /* 0x0000000000ff782f */ /* 0x000fe40003820000 */
[----:B------:R-:W-:Y:S01]  /*51d0*/  IADD3 R10, PT, PT, R10, 0x1, RZ ;  /* 0x000000010a0a7810 */ /* 0x000fe20007ffe0ff */
[----:B---3--:R-:W-:Y:S10]  /*51e0*/  @!P0 BRA `(.L_x_83) ;  /* 0x0000001c00c08947 */ /* 0x008ff40003800000 */
.L_x_131:
[----:B------:R-:W-:Y:S01]  /*51f0*/  PLOP3.LUT P1, PT, P2, P1, PT, 0xf2, 0x2f ;  /* 0x00000000002f781c */ /* 0x000fe20001723e72 */
[----:B------:R-:W-:Y:S01]  /*5200*/  UMOV UR18, 0x0 ;  /* 0x0000000000127882 */ /* 0x000fe20000000000 */
[----:B------:R-:W-:Y:S01]  /*5210*/  UMOV UR19, 0x10000000 ;  /* 0x1000000000137882 */ /* 0x000fe20000000000 */
[----:B------:R-:W-:Y:S01]  /*5220*/  UMOV UR12, UR36 ;  /* 0x00000024000c7c82 */ /* 0x000fe20008000000 */
[----:B------:R-:W-:Y:S01]  /*5230*/  R2UR UR6, R29 ;  /* 0x000000001d0672ca */ /* 0x000fe200000e0000 */
[----:B------:R-:W-:Y:S01]  /*5240*/  UMOV UR36, UR25 ;  /* 0x0000001900247c82 */ /* 0x000fe20008000000 */
[----:B------:R-:W-:Y:S01]  /*5250*/  LOP3.LUT R11, R11, 0x1, RZ, 0x3c, !PT ;  /* 0x000000010b0b7812 */ /* 0x000fe200078e3cff */
[----:B------:R-:W-:Y:S06]  /*5260*/  UPLOP3.LUT UP4, UPT, UPT, UPT, UPT, 0x80, 0x8 ;  /* 0x000000000008789c */ /* 0x000fec0003f8f070 */
[----:B-1----:R-:W-:Y:S01]  /*5270*/  @!P1 IADD3 R2, P0, PT, R12, 0x580, RZ ;  /* 0x000005800c029810 */ /* 0x002fe20007f1e0ff */
[----:B------:R-:W-:Y:S03]  /*5280*/  VOTEU.ALL UP0, P1 ;  /* 0x0000000000ff7886 */ /* 0x000fe60000800000 */
[----:B------:R-:W-:Y:S01]  /*5290*/  @!P1 R2UR UR5, R2 ;  /* 0x00000000020592ca */ /* 0x000fe200000e0000 */
[----:B------:R-:W-:Y:S01]  /*52a0*/  @!P1 IMAD.X R0, RZ, RZ, R13, P0 ;  /* 0x000000ffff009224 */ /* 0x000fe200000e060d */
[----:B------:R-:W-:Y:S01]  /*52b0*/  @!UP0 USHF.L.U32 UR10, UR48, 0x4, URZ ;  /* 0x00000004300a8899 */ /* 0x000fe200080006ff */
[----:B------:R-:W-:Y:S01]  /*52c0*/  ISETP.NE.AND P0, PT, R10, 0x2, PT ;  /* 0x000000020a00780c */ /* 0x000fe20003f05270 */
[----:B------:R-:W-:Y:S02]  /*52d0*/  @!UP0 USHF.L.U32 UR11, UR49, 0x6, URZ ;  /* 0x00000006310b8899 */ /* 0x000fe400080006ff */
[----:B------:R-:W-:Y:S01]  /*52e0*/  @!P1 R2UR UR4, R0 ;  /* 0x00000000000492ca */ /* 0x000fe200000e0000 */
[----:B------:R-:W-:Y:S01]  /*52f0*/  @!UP0 UIADD3 UR8, UPT, UPT, UR17, 0x680, URZ ;  /* 0x0000068011088890 */ /* 0x000fe2000fffe0ff */
[----:B------:R-:W-:Y:S01]  /*5300*/  SEL R0, RZ, 0x1, P0 ;  /* 0x00000001ff007807 */ /* 0x000fe20000000000 */
[----:B------:R-:W-:Y:S01]  /*5310*/  @!UP0 UIADD3 UR9, UPT, UPT, UR17, 0x590, URZ ;  /* 0x0000059011098890 */ /* 0x000fe2000fffe0ff */
[----:B------:R-:W-:Y:S01]  /*5320*/  SEL R10, R10, RZ, P0 ;  /* 0x000000ff0a0a7207 */ /* 0x000fe20000000000 */
[----:B------:R-:W-:Y:S01]  /*5330*/  VOTEU.ALL UP0, P1 ;  /* 0x0000000000ff7886 */ /* 0x000fe20000800000 */
[----:B------:R-:W-:Y:S01]  /*5340*/  LOP3.LUT R9, R9, R0, RZ, 0x3c, !PT ;  /* 0x0000000009097212 */ /* 0x000fe200078e3cff */
[----:B------:R-:W-:Y:S01]  /*5350*/  IMAD.U32 R2, RZ, RZ, UR5 ;  /* 0x00000005ff027e24 */ /* 0x000fe2000f8e00ff */
[----:B------:R-:W-:Y:S02]  /*5360*/  UIADD3 UR48, UPT, UPT, UR7, UR63, URZ ;  /* 0x0000003f07307290 */ /* 0x000fe4000fffe0ff */
[----:B------:R-:W-:Y:S03]  /*5370*/  UIADD3 UR49, UPT, UPT, UR13, UR6, URZ ;  /* 0x000000060d317290 */ /* 0x000fe6000fffe0ff */
[----:B------:R-:W-:Y:S01]  /*5380*/  IMAD.U32 R3, RZ, RZ, UR4 ;  /* 0x00000004ff037e24 */ /* 0x000fe2000f8e00ff */
[----:B------:R-:W-:Y:S04]  /*5390*/  @!P1 R2UR UR4, R2 ;  /* 0x00000000020492ca */ /* 0x000fe800000e0000 */
[----:B------:R-:W-:Y:S11]  /*53a0*/  @!P1 R2UR UR5, R3 ;  /* 0x00000000030592ca */ /* 0x000ff600000e0000 */
[----:B------:R-:W-:Y:S02]  /*53b0*/  @!UPT UIADD3 URZ, UPT, UPT, URZ, URZ, URZ ;  /* 0x000000fffffff290 */ /* 0x000fe4000fffe0ff */
[----:B------:R1:W-:Y:S01]  /*53c0*/  @!UP0 UTMALDG.3D [UR8], [UR4], desc[UR18] ;  /* 0x00001208040085b4 */ /* 0x0003e20008011000 */
[----:B------:R1:W-:Y:S01]  /*53d0*/  @!P1 SYNCS.ARRIVE.TRANS64.RED.A0TR RZ, [UR17+0x590], R8 ;  /* 0x00059008ffff99a7 */ /* 0x0003e20008300411 */
[----:B------:R-:W-:Y:S01]  /*53e0*/  SYNCS.ARRIVE.TRANS64.RED.A1T0 RZ, [UR34], RZ ;  /* 0x000000ffffff79a7 */ /* 0x000fe20008100422 */
[----:B------:R-:W-:Y:S05]  /*53f0*/  BRA.U UP2, `(.L_x_84) ;  /* 0xfffffff502707547 */ /* 0x000fea000b83ffff */
[----:B------:R-:W-:Y:S07]  /*5400*/  MOV R0, UR17 ;  /* 0x0000001100007c02 */ /* 0x000fee0008000f00 */
.L_x_85:
[----:B---3--:R-:W-:-:S04]  /*5410*/  SHF.L.U32 R3, R11, 0x1f, RZ ;  /* 0x0000001f0b037819 */ /* 0x008fc800000006ff */
[----:B------:R3:W4:Y:S03]  /*5420*/  SYNCS.PHASECHK.TRANS64.TRYWAIT P0, [R0+URZ+0x598], R3 ;  /* 0x00059803000075a7 */ /* 0x00072600080011ff */
[----:B----4-:R-:W-:Y:S05]  /*5430*/  @!P0 NANOSLEEP.SYNCS 0x989680 ;  /* 0x009896800000895d */ /* 0x010fea0003900000 */
[----:B------:R-:W4:Y:S02]  /*5440*/  @!P0 SYNCS.PHASECHK.TRANS64 P0, [R0+URZ+0x598], R3 ;  /* 0x00059803000085a7 */ /* 0x000f2400080010ff */
[----:B-12-4-:R-:W-:Y:S05]  /*5450*/  @P0 EXIT ;  /* 0x000000000000094d */ /* 0x016fea0003800000 */
[----:B------:R-:W-:Y:S05]  /*5460*/  BRA `(.L_x_85) ;  /* 0xfffffffc00e87947 */ /* 0x000fea000383ffff */
.L_x_76:
[----:B------:R-:W-:-:S06]  /*5470*/  UISETP.GE.AND UP0, UPT, UR18, 0x4, UPT ;  /* 0x000000041200788c */ /* 0x000fcc000bf06270 */
[----:B------:R-:W-:-:S13]  /*5480*/  PLOP3.LUT P0, PT, PT, PT, UP0, 0x80, 0x8 ;  /* 0x000000000008781c */ /* 0x000fda0003f0f008 */
[----:B-1----:R-:W-:Y:S05]  /*5490*/  @!P0 EXIT ;  /* 0x000000000000894d */ /* 0x002fea0003800000 */
[----:B------:R-:W1:Y:S08]  /*54a0*/  S2UR UR4, SR_CgaCtaId ;  /* 0x00000000000479c3 */ /* 0x000e700000008800 */
[----:B------:R-:W-:Y:S01]  /*54b0*/  BAR.SYNC.DEFER_BLOCKING 0x6, 0xa0 ;  /* 0x0182800000007b1d */ /* 0x000fe20000010000 */
[----:B------:R-:W-:Y:S01]  /*54c0*/  SHF.R.U32.HI R26, RZ, 0x4, R33 ;  /* 0x00000004ff1a7819 */ /* 0x000fe20000011621 */
[C---:B------:R-:W-:Y:S01]  /*54d0*/  IMAD.U32 R2, R33.reuse, 0x10000, RZ ;  /* 0x0001000021027824 */ /* 0x040fe200078e00ff */
[----:B------:R-:W-:Y:S01]  /*54e0*/  CS2R R30, SRZ ;  /* 0x00000000001e7805 */ /* 0x000fe2000001ff00 */
[----:B------:R-:W-:Y:S01]  /*54f0*/  IMAD.SHL.U32 R5, R33, 0x10, RZ ;  /* 0x0000001021057824 */ /* 0x000fe200078e00ff */
[----:B------:R-:W-:Y:S01]  /*5500*/  LOP3.LUT R26, R26, 0x1, RZ, 0xc0, !PT ;  /* 0x000000011a1a7812 */ /* 0x000fe200078ec0ff */
[----:B------:R-:W-:-:S02]  /*5510*/  UMOV UR47, 0x400 ;  /* 0x00000400002f7882 */ /* 0x000fc40000000000 */
[----:B------:R-:W2:Y:S01]  /*5520*/  LDC.64 R24, c[0x0][0x8b0] ;  /* 0x00022c00ff187b82 */ /* 0x000ea20000000a00 */
[----:B------:R-:W-:Y:S01]  /*5530*/  LOP3.LUT R2, R2, 0x600000, RZ, 0xc0, !PT ;  /* 0x0060000002027812 */ /* 0x000fe200078ec0ff */
[----:B------:R-:W-:Y:S01]  /*5540*/  IMAD.MOV.U32 R32, RZ, RZ, RZ ;  /* 0x000000ffff207224 */ /* 0x000fe200078e00ff */
[----:B------:R-:W-:Y:S01]  /*5550*/  LOP3.LUT R5, R5, 0xf0, RZ, 0xc0, !PT ;  /* 0x000000f005057812 */ /* 0x000fe200078ec0ff */
[----:B------:R-:W-:Y:S01]  /*5560*/  IMAD.MOV.U32 R34, RZ, RZ, RZ ;  /* 0x000000ffff227224 */ /* 0x000fe200078e00ff */
[----:B------:R-:W-:Y:S01]  /*5570*/  LOP3.LUT R26, R26, 0x60, R33, 0xf8, !PT ;  /* 0x000000601a1a7812 */ /* 0x000fe200078ef821 */
[----:B------:R-:W3:Y:S01]  /*5580*/  LDCU UR58, c[0x0][0x370] ;  /* 0x00006e00ff3a77ac */ /* 0x000ee20008000800 */
[----:B------:R-:W-:Y:S01]  /*5590*/  LOP3.LUT R33, R33, 0x60, RZ, 0xc0, !PT ;  /* 0x0000006021217812 */ /* 0x000fe200078ec0ff */
[----:B------:R-:W4:Y:S02]  /*55a0*/  LDC.64 R22, c[0x0][0x8a8] ;  /* 0x00022a00ff167b82 */ /* 0x000f240000000a00 */
[----:B------:R-:W-:Y:S01]  /*55b0*/  IMAD R26, R26, 0x8, R5 ;  /* 0x000000081a1a7824 */ /* 0x000fe200078e0205 */
[----:B------:R-:W2:Y:S01]  /*55c0*/  LDCU UR44, c[0x0][0xb0c] ;  /* 0x00016180ff2c77ac */ /* 0x000ea20008000800 */
[----:B------:R-:W2:Y:S01]  /*55d0*/  LDCU UR40, c[0x0][0xb30] ;  /* 0x00016600ff2877ac */ /* 0x000ea20008000800 */
[----:B-1----:R-:W-:Y:S01]  /*55e0*/  ULEA UR47, UR4, UR47, 0x18 ;  /* 0x0000002f042f7291 */ /* 0x002fe2000f8ec0ff */
[----:B------:R-:W1:Y:S01]  /*55f0*/  LDCU.64 UR56, c[0x0][0x888] ;  /* 0x00011100ff3877ac */ /* 0x000e620008000a00 */
[----:B------:R-:W1:Y:S07]  /*5600*/  LDCU.64 UR42, c[0x0][0xb28] ;  /* 0x00016500ff2a77ac */ /* 0x000e6e0008000a00 */
[----:B------:R-:W3:Y:S01]  /*5610*/  LDS R3, [UR47+0x660] ;  /* 0x0006602fff037984 */ /* 0x000ee20008000800 */
[----:B------:R-:W1:Y:S01]  /*5620*/  LDCU.64 UR60, c[0x0][0x890] ;  /* 0x00011200ff3c77ac */ /* 0x000e620008000a00 */
[----:B------:R-:W1:Y:S01]  /*5630*/  LDCU.128 UR52, c[0x0][0xb10] ;  /* 0x00016200ff3477ac */ /* 0x000e620008000c00 */
[----:B------:R-:W1:Y:S01]  /*5640*/  LDCU UR51, c[0x0][0x374] ;  /* 0x00006e80ff3377ac */ /* 0x000e620008000800 */
[----:B------:R-:W-:Y:S01]  /*5650*/  UMOV UR39, URZ ;  /* 0x000000ff00277c82 */ /* 0x000fe20008000000 */
[----:B-1234-:R-:W-:-:S07]  /*5660*/  IMAD.IADD R2, R3, 0x1, R2 ;  /* 0x0000000103027824 */ /* 0x01efce00078e0202 */
.L_x_98:
[C---:B------:R-:W-:Y:S02]  /*5670*/  LEA R8, R34.reuse, UR47, 0x3 ;  /* 0x0000002f22087c11 */ /* 0x040fe4000f8e18ff */
[----:B------:R-:W-:Y:S02]  /*5680*/  SHF.L.U32 R3, R31, 0x1f, RZ ;  /* 0x0000001f1f037819 */ /* 0x000fe400000006ff */
[----:B------:R-:W-:Y:S02]  /*5690*/  LEA R5, R34, UR47, 0x4 ;  /* 0x0000002f22057c11 */ /* 0x000fe4000f8e20ff */
[----:B-1----:R-:W1:Y:S02]  /*56a0*/  SYNCS.PHASECHK.TRANS64.TRYWAIT P0, [R8+URZ+0x5b0], R3 ;  /* 0x0005b003080075a7 */ /* 0x002e6400080011ff */
[----:B-12---:R-:W-:Y:S05]  /*56b0*/  @!P0 BRA `(.L_x_86) ;  /* 0x0000001800a48947 */ /* 0x006fea0003800000 */
.L_x_132:
[----:B------:R-:W2:Y:S01]  /*56c0*/  LDS.128 R4, [R5+0x640] ;  /* 0x0006400005047984 */ /* 0x000ea20000000c00 */
[----:B------:R-:W-:Y:S01]  /*56d0*/  UISETP.GE.AND UP0, UPT, UR41, 0x1, UPT ;  /* 0x000000012900788c */ /* 0x000fe2000bf06270 */
[----:B------:R-:W-:Y:S01]  /*56e0*/  @!PT LDS RZ, [RZ] ;  /* 0x00000000fffff984 */ /* 0x000fe20000000800 */
[----:B------:R-:W-:Y:S01]  /*56f0*/  @!PT LDS RZ, [RZ] ;  /* 0x00000000fffff984 */ /* 0x000fe20000000800 */
[----:B------:R-:W-:Y:S01]  /*5700*/  @!PT LDS RZ, [RZ] ;  /* 0x00000000fffff984 */ /* 0x000fe20000000800 */
[----:B------:R-:W-:Y:S01]  /*5710*/  @!PT LDS RZ, [RZ] ;  /* 0x00000000fffff984 */ /* 0x000fe20000000800 */
[----:B------:R3:W-:Y:S06]  /*5720*/  MEMBAR.ALL.CTA ;  /* 0x0000000000007992 */ /* 0x0007ec0000008000 */
[----:B---3--:R-:W3:Y:S01]  /*5730*/  FENCE.VIEW.ASYNC.S ;  /* 0x00000000000073c6 */ /* 0x008ee20000000000 */
[----:B--2---:R-:W-:Y:S11]  /*5740*/  LOP3.LUT P0, RZ, R6, 0x1, RZ, 0xc0, !PT ;  /* 0x0000000106ff7812 */ /* 0x004ff6000780c0ff */
[----:B------:R-:W-:Y:S02]  /*5750*/  @!UPT UIADD3 URZ, UPT, UPT, URZ, URZ, URZ ;  /* 0x000000fffffff290 */ /* 0x000fe4000fffe0ff */
[----:B---3--:R-:W-:Y:S01]  /*5760*/  VOTEU.ANY UP1, P0 ;  /* 0x0000000000ff7886 */ /* 0x008fe20000020100 */
[----:B------:R-:W-:Y:S01]  /*5770*/  PLOP3.LUT P0, PT, PT, PT, UP1, 0x80, 0x8 ;  /* 0x000000000008781c */ /* 0x000fe20003f0f018 */
[----:B------:R-:W-:Y:S11]  /*5780*/  UP2UR UR50, UPR, URZ, 0x2 ;  /* 0x00000002ff327883 */ /* 0x000ff60008000000 */
[----:B------:R-:W-:Y:S01]  /*5790*/  @!UPT UIADD3 URZ, UPT, UPT, URZ, URZ, URZ ;  /* 0x000000fffffff290 */ /* 0x000fe2000fffe0ff */
[----:B------:R-:W-:Y:S02]  /*57a0*/  @P0 SHF.R.U32.HI R0, RZ, 0x10, R5 ;  /* 0x00000010ff000819 */ /* 0x000fe40000011605 */
[----:B-1----:R-:W-:Y:S02]  /*57b0*/  @P0 MOV R3, R4 ;  /* 0x0000000400030202 */ /* 0x002fe40000000f00 */
        /* <DEDUP_REMOVED lines=11> */
[----:B------:R-:W2:Y:S01]  /*5870*/  LDCU UR12, c[0x0][0xb20] ;  /* 0x00016400ff0c77ac */ /* 0x000ea20008000800 */
[----:B------:R-:W-:Y:S02]  /*5880*/  UIMAD.WIDE.U32 UR4, UR51, UR55, URZ ;  /* 0x00000037330472a5 */ /* 0x000fe4000f8e00ff */
[----:B------:R-:W-:Y:S02]  /*5890*/  UIMAD.WIDE.U32 UR6, UR58, UR52, URZ ;  /* 0x000000343a0672a5 */ /* 0x000fe4000f8e00ff */
[----:B------:R-:W-:Y:S02]  /*58a0*/  UISETP.NE.AND UP0, UPT, UR54, 0x1, UPT ;  /* 0x000000013600788c */ /* 0x000fe4000bf05270 */
[----:B------:R-:W-:Y:S02]  /*58b0*/  UIMAD.WIDE.U32 UR8, UR37, UR55, URZ ;  /* 0x00000037250872a5 */ /* 0x000fe4000f8e00ff */
[----:B------:R-:W-:Y:S02]  /*58c0*/  UISETP.NE.AND UP1, UPT, UR44, 0x1, UPT ;  /* 0x000000012c00788c */ /* 0x000fe4000bf25270 */
[----:B------:R-:W-:Y:S02]  /*58d0*/  UIMAD.WIDE.U32 UR10, UR38, UR52, URZ ;  /* 0x00000034260a72a5 */ /* 0x000fe4000f8e00ff */
[----:B------:R-:W-:Y:S01]  /*58e0*/  UISETP.NE.AND UP2, UPT, UR41, 0x1, UPT ;  /* 0x000000012900788c */ /* 0x000fe2000bf45270 */
[----:B------:R-:W-:Y:S02]  /*58f0*/  UMOV UR4, UR5 ;  /* 0x0000000500047c82 */ /* 0x000fe40008000000 */
[----:B--2---:R-:W-:Y:S03]  /*5900*/  USHF.R.U32.HI UR5, URZ, UR12, UR4 ;  /* 0x0000000cff057299 */ /* 0x004fe60008011604 */
[----:B------:R-:W-:Y:S02]  /*5910*/  UMOV UR4, UR7 ;  /* 0x0000000700047c82 */ /* 0x000fe40008000000 */
[----:B------:R-:W-:Y:S02]  /*5920*/  USHF.R.U32.HI UR7, URZ, UR53, UR4 ;  /* 0x00000035ff077299 */ /* 0x000fe40008011604 */
[----:B------:R-:W-:Y:S02]  /*5930*/  USEL UR4, UR51, UR5, !UP0 ;  /* 0x0000000533047287 */ /* 0x000fe4000c000000 */
[----:B------:R-:W-:Y:S01]  /*5940*/  USEL UR7, UR58, UR7, !UP1 ;  /* 0x000000073a077287 */ /* 0x000fe2000c800000 */
[----:B------:R-:W-:Y:S01]  /*5950*/  UMOV UR5, UR9 ;  /* 0x0000000900057c82 */ /* 0x000fe20008000000 */
[----:B------:R-:W-:Y:S02]  /*5960*/  UIMAD.WIDE.U32 UR8, UR4, UR42, URZ ;  /* 0x0000002a040872a5 */ /* 0x000fe4000f8e00ff */
[----:B------:R-:W-:Y:S03]  /*5970*/  USHF.R.U32.HI UR6, URZ, UR12, UR5 ;  /* 0x0000000cff067299 */ /* 0x000fe60008011605 */
[----:B------:R-:W-:Y:S01]  /*5980*/  UMOV UR5, UR11 ;  /* 0x0000000b00057c82 */ /* 0x000fe20008000000 */
[----:B------:R-:W-:Y:S02]  /*5990*/  UIMAD.WIDE.U32 UR10, UR7, UR42, URZ ;  /* 0x0000002a070a72a5 */ /* 0x000fe4000f8e00ff */
[----:B------:R-:W-:Y:S02]  /*59a0*/  USEL UR6, UR37, UR6, !UP0 ;  /* 0x0000000625067287 */ /* 0x000fe4000c000000 */
[----:B------:R-:W-:Y:S01]  /*59b0*/  USHF.R.U32.HI UR5, URZ, UR53, UR5 ;  /* 0x00000035ff057299 */ /* 0x000fe20008011605 */
[----:B------:R-:W-:Y:S02]  /*59c0*/  UMOV UR8, UR9 ;  /* 0x0000000900087c82 */ /* 0x000fe40008000000 */
[----:B------:R-:W-:Y:S01]  /*59d0*/  UMOV UR10, UR11 ;  /* 0x0000000b000a7c82 */ /* 0x000fe20008000000 */
[----:B------:R-:W-:Y:S02]  /*59e0*/  @UP2 USHF.R.U32.HI UR4, URZ, UR43, UR8 ;  /* 0x0000002bff042299 */ /* 0x000fe40008011608 */
[----:B------:R-:W-:Y:S02]  /*59f0*/  @UP2 USHF.R.U32.HI UR7, URZ, UR43, UR10 ;  /* 0x0000002bff072299 */ /* 0x000fe4000801160a */
[----:B------:R-:W-:Y:S02]  /*5a00*/  UIMAD UR4, UR41, UR4, URZ ;  /* 0x00000004290472a4 */ /* 0x000fe4000f8e02ff */
[----:B------:R-:W-:Y:S02]  /*5a10*/  UIMAD.WIDE.U32 UR10, UR6, UR42, URZ ;  /* 0x0000002a060a72a5 */ /* 0x000fe4000f8e00ff */
[----:B------:R-:W-:Y:S02]  /*5a20*/  USEL UR5, UR38, UR5, !UP1 ;  /* 0x0000000526057287 */ /* 0x000fe4000c800000 */
[----:B------:R-:W-:Y:S02]  /*5a30*/  UIMAD UR8, UR41, UR7, URZ ;  /* 0x00000007290872a4 */ /* 0x000fe4000f8e02ff */
[----:B------:R-:W-:Y:S03]  /*5a40*/  UISETP.GE.AND UP0, UPT, UR6, UR4, UPT ;  /* 0x000000040600728c */ /* 0x000fe6000bf06270 */
[----:B------:R-:W-:Y:S01]  /*5a50*/  UMOV UR4, UR11 ;  /* 0x0000000b00047c82 */ /* 0x000fe20008000000 */
[----:B------:R-:W-:Y:S02]  /*5a60*/  UISETP.GE.OR UP0, UPT, UR5, UR8, UP0 ;  /* 0x000000080500728c */ /* 0x000fe40008706670 */
[----:B------:R-:W-:Y:S02]  /*5a70*/  USHF.R.U32.HI UR4, URZ, UR43, UR4 ;  /* 0x0000002bff047299 */ /* 0x000fe40008011604 */
[----:B------:R-:W-:Y:S02]  /*5a80*/  UIMAD.WIDE.U32 UR8, UR5, UR42, URZ ;  /* 0x0000002a050872a5 */ /* 0x000fe4000f8e00ff */
[----:B------:R-:W-:Y:S02]  /*5a90*/  USEL UR11, UR6, UR4, !UP2 ;  /* 0x00000004060b7287 */ /* 0x000fe4000d000000 */
[----:B------:R-:W-:Y:S02]  /*5aa0*/  UIADD3 UR8, UPT, UPT, -UR5, URZ, URZ ;  /* 0x000000ff05087290 */ /* 0x000fe4000fffe1ff */
[----:B------:R-:W-:Y:S01]  /*5ab0*/  UIADD3 UR10, UPT, UPT, -UR11, URZ, URZ ;  /* 0x000000ff0b0a7290 */ /* 0x000fe2000fffe1ff */
[----:B------:R-:W-:Y:S01]  /*5ac0*/  @!UP0 UMOV UR4, UR9 ;  /* 0x0000000900048c82 */ /* 0x000fe20008000000 */
[----:B------:R-:W-:Y:S02]  /*5ad0*/  UIADD3 UR9, UPT, UPT, -UR6, URZ, URZ ;  /* 0x000000ff06097290 */ /* 0x000fe4000fffe1ff */
[----:B------:R-:W-:Y:S02]  /*5ae0*/  @!UP0 USHF.R.U32.HI UR4, URZ, UR43, UR4 ;  /* 0x0000002bff048299 */ /* 0x000fe40008011604 */
[----:B------:R-:W-:Y:S02]  /*5af0*/  UIMAD UR10, UR41, UR10, UR6 ;  /* 0x0000000a290a72a4 */ /* 0x000fe4000f8e0206 */
[----:B------:R-:W-:Y:S04]  /*5b00*/  @!UP0 USEL UR4, UR5, UR4, !UP2 ;  /* 0x0000000405048287 */ /* 0x000fe8000d000000 */
[----:B------:R-:W-:Y:S02]  /*5b10*/  @!UP0 UIMAD UR10, UR7, UR10, UR4 ;  /* 0x0000000a070a82a4 */ /* 0x000fe4000f8e0204 */
[----:B------:R-:W-:Y:S02]  /*5b20*/  @!UP0 UIADD3 UR11, UPT, UPT, UR11, -UR4, URZ ;  /* 0x800000040b0b8290 */ /* 0x000fe4000fffe0ff */
[----:B------:R-:W-:Y:S02]  /*5b30*/  UIMAD UR7, UR44, UR8, UR38 ;  /* 0x000000082c0772a4 */ /* 0x000fe4000f8e0226 */
[----:B------:R-:W-:Y:S02]  /*5b40*/  @!UP0 UIMAD UR6, UR11, UR41, UR5 ;  /* 0x000000290b0682a4 */ /* 0x000fe4000f8e0205 */
[----:B------:R-:W-:Y:S01]  /*5b50*/  UIMAD UR4, UR54, UR9, UR37 ;  /* 0x00000009360472a4 */ /* 0x000fe2000f8e0225 */
[----:B------:R-:W-:Y:S02]  /*5b60*/  @!UP0 UMOV UR5, UR10 ;  /* 0x0000000a00058c82 */ /* 0x000fe40008000000 */
[----:B------:R-:W-:Y:S02]  /*5b70*/  UIMAD UR38, UR5, UR44, UR7 ;  /* 0x0000002c052672a4 */ /* 0x000fe4000f8e0207 */
[----:B------:R-:W-:Y:S11]  /*5b80*/  UIMAD UR37, UR6, UR54, UR4 ;  /* 0x00000036062572a4 */ /* 0x000ff6000f8e0204 */
[----:B------:R-:W-:Y:S01]  /*5b90*/  @!UPT UIADD3 URZ, UPT, UPT, URZ, URZ, URZ ;  /* 0x000000fffffff290 */ /* 0x000fe2000fffe0ff */
.L_x_87:
[----:B------:R-:W-:Y:S01]  /*5ba0*/  UISETP.NE.AND UP0, UPT, UR40, 0x1, UPT ;  /* 0x000000012800788c */ /* 0x000fe2000bf05270 */
[----:B------:R-:W-:Y:S01]  /*5bb0*/  ISETP.NE.U32.AND P1, PT, R24, RZ, PT ;  /* 0x000000ff1800720c */ /* 0x000fe20003f25070 */
[----:B------:R-:W-:Y:S02]  /*5bc0*/  ULEA.HI UR4, UR39, UR39, URZ, 0x1 ;  /* 0x0000002727047291 */ /* 0x000fe4000f8f08ff */
[----:B------:R-:W-:Y:S01]  /*5bd0*/  UISETP.NE.U32.AND UP3, UPT, UR60, URZ, UPT ;  /* 0x000000ff3c00728c */ /* 0x000fe2000bf65070 */
[----:B------:R-:W-:Y:S01]  /*5be0*/  ISETP.NE.AND.EX P1, PT, R25, RZ, PT, P1 ;  /* 0x000000ff1900720c */ /* 0x000fe20003f25310 */
[----:B------:R-:W-:Y:S02]  /*5bf0*/  USHF.L.U32 UR5, UR4, 0x3, URZ ;  /* 0x0000000304057899 */ /* 0x000fe400080006ff */
[----:B------:R-:W-:Y:S02]  /*5c00*/  ULOP3.LUT UR6, UR4, 0xffe, URZ, 0xc0, !UPT ;  /* 0x00000ffe04067892 */ /* 0x000fe4000f8ec0ff */
[----:B------:R-:W-:Y:S01]  /*5c10*/  UISETP.NE.AND.EX UP3, UPT, UR61, URZ, UPT, UP3 ;  /* 0x000000ff3d00728c */ /* 0x000fe2000bf65330 */
[----:B------:R-:W2:Y:S01]  /*5c20*/  @!UP0 LDCU.128 UR12, c[0x0][0xb10] ;  /* 0x00016200ff0c87ac */ /* 0x000ea20008000c00 */
[----:B------:R-:W3:Y:S01]  /*5c30*/  @!UP0 LDCU UR7, c[0x0][0xb0c] ;  /* 0x00016180ff0787ac */ /* 0x000ee20008000800 */
[----:B------:R-:W4:Y:S01]  /*5c40*/  @!UP0 LDCU UR16, c[0x0][0xb20] ;  /* 0x00016400ff1087ac */ /* 0x000f220008000800 */
[----:B------:R-:W-:Y:S02]  /*5c50*/  UISETP.NE.AND UP4, UPT, UR62, URZ, UPT ;  /* 0x000000ff3e00728c */ /* 0x000fe4000bf85270 */
[----:B--2---:R-:W-:Y:S02]  /*5c60*/  UIMAD.WIDE.U32 UR10, UR38, UR12, URZ ;  /* 0x0000000c260a72a5 */ /* 0x004fe4000f8e00ff */
[----:B------:R-:W-:Y:S02]  /*5c70*/  UIMAD.WIDE.U32 UR8, UR37, UR15, URZ ;  /* 0x0000000f250872a5 */ /* 0x000fe4000f8e00ff */
[----:B------:R-:W-:Y:S01]  /*5c80*/  @!UP0 UISETP.NE.AND UP1, UPT, UR14, 0x1, UPT ;  /* 0x000000010e00888c */ /* 0x000fe2000bf25270 */
[----:B------:R-:W-:Y:S02]  /*5c90*/  PLOP3.LUT P2, PT, PT, PT, UP4, 0x80, 0x8 ;  /* 0x000000000008781c */ /* 0x000fe40003f4f048 */
[----:B------:R-:W-:Y:S01]  /*5ca0*/  @!UP0 UMOV UR4, UR11 ;  /* 0x0000000b00048c82 */ /* 0x000fe20008000000 */
[----:B---3--:R-:W-:Y:S02]  /*5cb0*/  @!UP0 UISETP.NE.AND UP2, UPT, UR7, 0x1, UPT ;  /* 0x000000010700888c */ /* 0x008fe4000bf45270 */
[----:B------:R-:W-:Y:S03]  /*5cc0*/  @!UP0 USHF.R.U32.HI UR10, URZ, UR13, UR4 ;  /* 0x0000000dff0a8299 */ /* 0x000fe60008011604 */
[----:B------:R-:W-:Y:S01]  /*5cd0*/  @!UP0 UMOV UR4, UR9 ;  /* 0x0000000900048c82 */ /* 0x000fe20008000000 */
[----:B------:R-:W-:Y:S02]  /*5ce0*/  @!UP0 USEL UR9, UR38, UR10, !UP2 ;  /* 0x0000000a26098287 */ /* 0x000fe4000d000000 */
[----:B----4-:R-:W-:Y:S02]  /*5cf0*/  @!UP0 USHF.R.U32.HI UR8, URZ, UR16, UR4 ;  /* 0x00000010ff088299 */ /* 0x010fe40008011604 */
[----:B------:R-:W-:Y:S02]  /*5d00*/  ULOP3.LUT UR4, UR5, 0xfffffff0, URZ, 0xc0, !UPT ;  /* 0xfffffff005047892 */ /* 0x000fe4000f8ec0ff */
[----:B------:R-:W-:Y:S02]  /*5d10*/  @!UP0 USEL UR8, UR37, UR8, !UP1 ;  /* 0x0000000825088287 */ /* 0x000fe4000c800000 */
[----:B------:R-:W-:Y:S02]  /*5d20*/  UIADD3 UR5, UPT, UPT, -UR6, UR39, URZ ;  /* 0x0000002706057290 */ /* 0x000fe4000fffe1ff */
[----:B------:R-:W-:Y:S01]  /*5d30*/  @!UP0 UIADD3 UR6, UPT, UPT, -UR9, UR8, URZ ;  /* 0x0000000809068290 */ /* 0x000fe2000fffe1ff */
[----:B-1----:R-:W-:Y:S01]  /*5d40*/  VIADD R0, R2, UR4 ;  /* 0x0000000402007c36 */ /* 0x002fe20008000000 */
[----:B------:R-:W-:Y:S02]  /*5d50*/  @!UP0 UIADD3 UR8, UPT, UPT, UR9, -UR8, URZ ;  /* 0x8000000809088290 */ /* 0x000fe4000fffe0ff */
[----:B------:R-:W-:Y:S01]  /*5d60*/  @!UP0 UIMAD UR38, UR6, UR7, UR38 ;  /* 0x00000007062682a4 */ /* 0x000fe2000f8e0226 */
[----:B------:R-:W-:Y:S01]  /*5d70*/  IMAD.U32 R17, RZ, RZ, UR5 ;  /* 0x00000005ff117e24 */ /* 0x000fe2000f8e00ff */
[----:B------:R-:W-:Y:S01]  /*5d80*/  @!UP0 UIMAD UR37, UR8, UR14, UR37 ;  /* 0x0000000e082582a4 */ /* 0x000fe2000f8e0225 */
[----:B------:R-:W-:Y:S11]  /*5d90*/  BRA.U !UP3, `(.L_x_88) ;  /* 0x000000010b407547 */ /* 0x000ff6000b800000 */
[----:B------:R-:W-:Y:S01]  /*5da0*/  UISETP.NE.U32.AND UP0, UPT, UR56, URZ, UPT ;  /* 0x000000ff3800728c */ /* 0x000fe2000bf05070 */
[----:B------:R-:W-:Y:S01]  /*5db0*/  HFMA2 R27, -RZ, RZ, 0, 5.9604644775390625e-08 ;  /* 0x00000001ff1b7431 */ /* 0x000fe200000001ff */
[----:B------:R-:W1:Y:S01]  /*5dc0*/  LDCU.64 UR8, c[0x0][0x358] ;  /* 0x00006b00ff0877ac */ /* 0x000e620008000a00 */
[----:B------:R-:W-:Y:S01]  /*5dd0*/  IMAD.MOV.U32 R3, RZ, RZ, 0x1 ;  /* 0x00000001ff037424 */ /* 0x000fe200078e00ff */
[----:B------:R-:W-:Y:S06]  /*5de0*/  UISETP.NE.AND.EX UP0, UPT, UR57, URZ, UPT, UP0 ;  /* 0x000000ff3900728c */ /* 0x000fec000bf05300 */
[----:B------:R-:W-:Y:S05]  /*5df0*/  PLOP3.LUT P0, PT, PT, PT, UP0, 0x80, 0x8 ;  /* 0x000000000008781c */ /* 0x000fea0003f0f008 */
[----:B------:R-:W2:Y:S01]  /*5e00*/  @UP0 LDCU.64 UR4, c[0x0][0x888] ;  /* 0x00011100ff0407ac */ /* 0x000ea20008000a00 */
[----:B------:R-:W-:Y:S07]  /*5e10*/  @UP0 UIMAD UR6, UR36, UR60, URZ ;  /* 0x0000003c240602a4 */ /* 0x000fee000f8e02ff */
[----:B------:R-:W-:Y:S01]  /*5e20*/  @!P0 PRMT R27, R3, 0x7610, R27 ;  /* 0x00007610031b8816 */ /* 0x000fe2000000001b */
[----:B--2---:R-:W-:Y:S06]  /*5e30*/  @UP0 UIMAD.WIDE UR4, UR6, 0x4, UR4 ;  /* 0x00000004060408a5 */ /* 0x004fec000f8e0204 */
[----:B------:R-:W-:Y:S02]  /*5e40*/  IMAD.U32 R4, RZ, RZ, UR4 ;  /* 0x00000004ff047e24 */ /* 0x000fe4000f8e00ff */
[----:B------:R-:W-:Y:S05]  /*5e50*/  IMAD.U32 R5, RZ, RZ, UR5 ;  /* 0x00000005ff057e24 */ /* 0x000fea000f8e00ff */
[----:B-1----:R-:W2:Y:S02]  /*5e60*/  @P0 LDG.E R4, desc[UR8][R4.64] ;  /* 0x0000000804040981 */ /* 0x002ea4000c1e1900 */
[----:B--2---:R-:W-:Y:S11]  /*5e70*/  @P0 R2UR UR45, R4 ;  /* 0x00000000042d02ca */ /* 0x004ff600000e0000 */
[----:B------:R-:W-:Y:S03]  /*5e80*/  @!UPT UIADD3 URZ, UPT, UPT, URZ, URZ, URZ ;  /* 0x000000fffffff290 */ /* 0x000fe6000fffe0ff */
[----:B------:R-:W1:Y:S02]  /*5e90*/  @!UP0 LDCU UR45, c[0x0][0x880] ;  /* 0x00011000ff2d87ac */ /* 0x000e640008000800 */
.L_x_88:
[----:B------:R-:W-:Y:S05]  /*5ea0*/  @!P1 BRA `(.L_x_89) ;  /* 0x0000000000249947 */ /* 0x000fea0003800000 */
[----:B------:R-:W-:Y:S01]  /*5eb0*/  ISETP.NE.U32.AND P0, PT, R22, RZ, PT ;  /* 0x000000ff1600720c */ /* 0x000fe20003f05070 */
[----:B------:R-:W2:Y:S03]  /*5ec0*/  LDCU.64 UR4, c[0x0][0x358] ;  /* 0x00006b00ff0477ac */ /* 0x000ea60008000a00 */
[----:B------:R-:W-:Y:S11]  /*5ed0*/  ISETP.NE.AND.EX P0, PT, R23, RZ, PT, P0 ;  /* 0x000000ff1700720c */ /* 0x000ff60003f05300 */
[----:B------:R-:W-:Y:S02]  /*5ee0*/  @!UPT UIADD3 URZ, UPT, UPT, URZ, URZ, URZ ;  /* 0x000000fffffff290 */ /* 0x000fe4000fffe0ff */
[----:B------:R-:W3:Y:S01]  /*5ef0*/  @P0 LDC.64 R4, c[0x0][0x8a8] ;  /* 0x00022a00ff040b82 */ /* 0x000ee20000000a00 */
[----:B------:R-:W-:Y:S04]  /*5f00*/  @P0 IMAD R3, R24, UR36, RZ ;  /* 0x0000002418030c24 */ /* 0x000fe8000f8e02ff */
[----:B---3--:R-:W-:Y:S05]  /*5f10*/  @P0 IMAD.WIDE R4, R3, 0x4, R4 ;  /* 0x0000000403040825 */ /* 0x008fea00078e0204 */
[----:B--2--5:R2:W5:Y:S02]  /*5f20*/  @P0 LDG.E R16, desc[UR4][R4.64] ;  /* 0x0000000404100981 */ /* 0x024564000c1e1900 */
[----:B--2---:R-:W3:Y:S02]  /*5f30*/  @!P0 LDC R16, c[0x0][0x8a0] ;  /* 0x00022800ff108b82 */ /* 0x004ee40000000800 */
.L_x_89:
[----:B------:R-:W-:Y:S01]  /*5f40*/  UISETP.NE.AND UP4, UPT, UR62, URZ, UPT ;  /* 0x000000ff3e00728c */ /* 0x000fe2000bf85270 */
[----:B-1----:R-:W-:Y:S01]  /*5f50*/  @P2 FSETP.NEU.AND P1, PT, RZ, UR45, PT ;  /* 0x0000002dff002c0b */ /* 0x002fe2000bf2d000 */
[----:B------:R-:W-:Y:S01]  /*5f60*/  UPLOP3.LUT UP2, UPT, UPT, UPT, UPT, 0x40, 0x4 ;  /* 0x000000000004789c */ /* 0x000fe20003f4e870 */
[----:B------:R-:W-:Y:S01]  /*5f70*/  @P2 LOP3.LUT P0, RZ, R27, 0xff, RZ, 0xc0, !PT ;  /* 0x000000ff1bff2812 */ /* 0x000fe2000780c0ff */
[----:B------:R-:W-:Y:S01]  /*5f80*/  ULEA UR46, UR39, UR47, 0x3 ;  /* 0x0000002f272e7291 */ /* 0x000fe2000f8e18ff */
[----:B------:R-:W-:Y:S01]  /*5f90*/  SHF.L.U32 R3, R32, 0x1f, RZ ;  /* 0x0000001f20037819 */ /* 0x000fe200000006ff */
[----:B------:R-:W-:Y:S01]  /*5fa0*/  IMAD R17, R17, 0x100000, R0 ;  /* 0x0010000011117824 */ /* 0x000fe200078e0200 */
[----:B------:R-:W-:Y:S01]  /*5fb0*/  CS2R R18, SRZ ;  /* 0x0000000000127805 */ /* 0x000fe2000001ff00 */
[----:B------:R-:W-:Y:S03]  /*5fc0*/  VIADD R34, R34, 0x1 ;  /* 0x0000000122227836 */ /* 0x000fe60000000000 */
[----:B------:R-:W1:Y:S01]  /*5fd0*/  @UP4 LDCU.64 UR4, c[0x0][0x888] ;  /* 0x00011100ff0447ac */ /* 0x000e620008000a00 */
[----:B------:R-:W-:Y:S02]  /*5fe0*/  @UP4 UPLOP3.LUT UP2, UPT, UPT, UPT, UP3, 0x80, 0x8 ;  /* 0x000000000008489c */ /* 0x000fe40003f4f030 */
[----:B-1----:R-:W-:Y:S04]  /*5ff0*/  @UP4 UISETP.NE.U32.AND UP0, UPT, UR4, URZ, UPT ;  /* 0x000000ff0400428c */ /* 0x002fe8000bf05070 */
[----:B------:R-:W-:Y:S03]  /*6000*/  @UP4 UISETP.NE.AND.EX UP1, UPT, UR5, URZ, UPT, UP0 ;  /* 0x000000ff0500428c */ /* 0x000fe6000bf25300 */
[----:B------:R-:W-:Y:S01]  /*6010*/  @P2 VOTEU.ANY UP0, P1 ;  /* 0x0000000000ff2886 */ /* 0x000fe20000800100 */
[----:B------:R-:W-:Y:S02]  /*6020*/  @UP4 USEL UR4, URZ, 0xffffffff, UP0 ;  /* 0xffffffffff044887 */ /* 0x000fe40008000000 */
[----:B------:R-:W-:Y:S01]  /*6030*/  @UP4 USEL UR5, URZ, 0xffffffff, UP1 ;  /* 0xffffffffff054887 */ /* 0x000fe20008800000 */
[----:B------:R-:W-:Y:S01]  /*6040*/  @P2 VOTEU.ANY UP0, P0 ;  /* 0x0000000000ff2886 */ /* 0x000fe20000000100 */
[----:B------:R-:W-:Y:S02]  /*6050*/  PLOP3.LUT P2, PT, PT, PT, PT, 0x8, 0x80 ;  /* 0x000000000080781c */ /* 0x000fe40003f4e170 */
[----:B------:R-:W-:Y:S04]  /*6060*/  @UP2 USEL UR4, UR5, UR4, !UP0 ;  /* 0x0000000405042287 */ /* 0x000fe8000c000000 */
[----:B------:R-:W-:Y:S04]  /*6070*/  @UP4 ULOP3.LUT UR4, UR4, 0x1, URZ, 0xc0, !UPT ;  /* 0x0000000104044892 */ /* 0x000fe8000f8ec0ff */
[----:B------:R-:W-:Y:S06]  /*6080*/  UISETP.NE.U32.OR UP0, UPT, UR4, 0x1, !UP4 ;  /* 0x000000010400788c */ /* 0x000fec000e705470 */
[----:B------:R-:W-:Y:S11]  /*6090*/  PLOP3.LUT P0, PT, PT, PT, UP0, 0x80, 0x8 ;  /* 0x000000000008781c */ /* 0x000ff60003f0f008 */
[----:B------:R-:W-:Y:S02]  /*60a0*/  @!UPT UIADD3 URZ, UPT, UPT, URZ, URZ, URZ ;  /* 0x000000fffffff290 */ /* 0x000fe4000fffe0ff */
[----:B------:R-:W-:Y:S04]  /*60b0*/  @P0 SHF.L.U32 R4, R30, 0x1f, RZ ;  /* 0x0000001f1e040819 */ /* 0x000fe800000006ff */
[----:B------:R-:W1:Y:S01]  /*60c0*/  @P0 SYNCS.PHASECHK.TRANS64.TRYWAIT P1, [UR47+0x590], R4 ;  /* 0x00059004ff0005a7 */ /* 0x000e62000802112f */
[----:B------:R2:W4:Y:S01]  /*60d0*/  SYNCS.PHASECHK.TRANS64.TRYWAIT P3, [UR46+0x5d0], R3 ;  /* 0x0005d003ff0075a7 */ /* 0x000522000806112e */
[----:B-1----:R-:W-:Y:S01]  /*60e0*/  @P0 PLOP3.LUT P2, PT, P1, PT, PT, 0x8, 0x80 ;  /* 0x000000000080081c */ /* 0x002fe20000f4e170 */
[----:B------:R-:W-:Y:S01]  /*60f0*/  @!UPT UIADD3 URZ, UPT, UPT, URZ, URZ, URZ ;  /* 0x000000fffffff290 */ /* 0x000fe2000fffe0ff */
[----:B--2-4-:R-:W-:Y:S11]  /*6100*/  BRA.U !UP0, `(.L_x_90) ;  /* 0x00000001087c7547 */ /* 0x014ff6000b800000 */
[----:B------:R-:W-:Y:S02]  /*6110*/  FSETP.NEU.AND P1, PT, RZ, UR45, PT ;  /* 0x0000002dff007c0b */ /* 0x000fe4000bf2d000 */
[----:B------:R-:W-:Y:S01]  /*6120*/  LOP3.LUT P0, RZ, R27, 0xff, RZ, 0xc0, !PT ;  /* 0x000000ff1bff7812 */ /* 0x000fe2000780c0ff */
[----:B------:R-:W-:Y:S01]  /*6130*/  @!UPT UIADD3 URZ, UPT, UPT, URZ, URZ, URZ ;  /* 0x000000fffffff290 */ /* 0x000fe2000fffe0ff */
[----:B------:R-:W-:Y:S11]  /*6140*/  @!P2 BRA `(.L_x_91) ;  /* 0x00000000000ca947 */ /* 0x000ff60003800000 */
[----:B------:R-:W-:Y:S04]  /*6150*/  SHF.L.U32 R5, R30, 0x1f, RZ ;  /* 0x0000001f1e057819 */ /* 0x000fe800000006ff */
[----:B------:R-:W1:Y:S02]  /*6160*/  SYNCS.PHASECHK.TRANS64.TRYWAIT P2, [UR47+0x590], R5 ;  /* 0x00059005ff0075a7 */ /* 0x000e64000804112f */
[----:B-1----:R-:W-:Y:S05]  /*6170*/  @!P2 BRA `(.L_x_92) ;  /* 0x000000100008a947 */ /* 0x002fea0003800000 */
.L_x_91:
[----:B------:R-:W-:Y:S01]  /*6180*/  UISETP.NE.U32.AND UP0, UPT, UR56, URZ, UPT ;  /* 0x000000ff3800728c */ /* 0x000fe2000bf05070 */
[----:B------:R-:W-:Y:S01]  /*6190*/  CS2R R18, SRZ ;  /* 0x0000000000127805 */ /* 0x000fe2000001ff00 */
[----:B------:R-:W2:Y:S01]  /*61a0*/  S2UR UR6, SR_CgaCtaId ;  /* 0x00000000000679c3 */ /* 0x000ea20000008800 */
[----:B------:R-:W-:Y:S01]  /*61b0*/  VOTEU.ANY UP1, P1 ;  /* 0x0000000000ff7886 */ /* 0x000fe20000820100 */
[----:B------:R-:W-:Y:S01]  /*61c0*/  UISETP.NE.AND.EX UP0, UPT, UR57, URZ, UPT, UP0 ;  /* 0x000000ff3900728c */ /* 0x000fe2000bf05300 */
[----:B------:R-:W-:Y:S01]  /*61d0*/  LOP3.LUT R30, R30, 0x1, RZ, 0x3c, !PT ;  /* 0x000000011e1e7812 */ /* 0x000fe200078e3cff */
[----:B------:R-:W-:Y:S02]  /*61e0*/  USEL UR4, URZ, 0xffffffff, UP1 ;  /* 0xffffffffff047887 */ /* 0x000fe40008800000 */
[----:B------:R-:W-:Y:S03]  /*61f0*/  USEL UR5, URZ, 0xffffffff, UP0 ;  /* 0xffffffffff057887 */ /* 0x000fe60008000000 */
[----:B------:R-:W-:Y:S01]  /*6200*/  VOTEU.ANY UP0, P0 ;  /* 0x0000000000ff7886 */ /* 0x000fe20000000100 */
[----:B------:R-:W-:Y:S04]  /*6210*/  @UP3 USEL UR4, UR5, UR4, !UP0 ;  /* 0x0000000405043287 */ /* 0x000fe8000c000000 */
[----:B------:R-:W-:Y:S04]  /*6220*/  ULOP3.LUT UR4, UR4, 0x1, URZ, 0xc0, !UPT ;  /* 0x0000000104047892 */ /* 0x000fe8000f8ec0ff */
[----:B------:R-:W-:Y:S02]  /*6230*/  UISETP.NE.U32.AND UP0, UPT, UR4, 0x1, UPT ;  /* 0x000000010400788c */ /* 0x000fe4000bf05070 */
[----:B------:R-:W-:Y:S04]  /*6240*/  UIADD3 UR4, UPT, UPT, UR47, 0x598, URZ ;  /* 0x000005982f047890 */ /* 0x000fe8000fffe0ff */
[----:B------:R-:W-:Y:S01]  /*6250*/  PLOP3.LUT P0, PT, PT, PT, UP0, 0x80, 0x8 ;  /* 0x000000000008781c */ /* 0x000fe20003f0f008 */
[----:B--2---:R-:W-:Y:S11]  /*6260*/  UPRMT UR4, UR6, 0x654, UR4 ;  /* 0x0000065406047896 */ /* 0x004ff60008000004 */
[----:B------:R-:W-:Y:S01]  /*6270*/  @!UPT UIADD3 URZ, UPT, UPT, URZ, URZ, URZ ;  /* 0x000000fffffff290 */ /* 0x000fe2000fffe0ff */
[----:B------:R2:W4:Y:S01]  /*6280*/  @P0 LDS.64 R18, [R26+UR47+0x680] ;  /* 0x0006802f1a120984 */ /* 0x0005220008000a00 */
[----:B------:R-:W-:Y:S01]  /*6290*/  @!PT LDS RZ, [RZ] ;  /* 0x00000000fffff984 */ /* 0x000fe20000000800 */
[----:B------:R-:W-:Y:S01]  /*62a0*/  @!PT LDS RZ, [RZ] ;  /* 0x00000000fffff984 */ /* 0x000fe20000000800 */
[----:B------:R-:W-:Y:S01]  /*62b0*/  @!PT LDS RZ, [RZ] ;  /* 0x00000000fffff984 */ /* 0x000fe20000000800 */
[----:B------:R-:W-:Y:S01]  /*62c0*/  @!PT LDS RZ, [RZ] ;  /* 0x00000000fffff984 */ /* 0x000fe20000000800 */
[----:B------:R1:W-:Y:S06]  /*62d0*/  MEMBAR.ALL.CTA ;  /* 0x0000000000007992 */ /* 0x0003ec0000008000 */
[----:B-1----:R-:W1:Y:S02]  /*62e0*/  FENCE.VIEW.ASYNC.S ;  /* 0x00000000000073c6 */ /* 0x002e640000000000 */
[----:B-1----:R-:W-:Y:S01]  /*62f0*/  SYNCS.ARRIVE.TRANS64.RED.A1T0 RZ, [UR4], RZ ;  /* 0x000000ffffff79a7 */ /* 0x002fe20008100404 */
.L_x_90:
[----:B------:R-:W-:Y:S04]  /*6300*/  SHF.R.U32.HI R5, RZ, 0x15, R17 ;  /* 0x00000015ff057819 */ /* 0x000fe80000011611 */
[----:B------:R-:W-:Y:S01]  /*6310*/  LOP3.LUT P0, RZ, R5, 0x3, R28, 0x48, !PT ;  /* 0x0000000305ff7812 */ /* 0x000fe2000780481c */
[----:B------:R-:W-:Y:S01]  /*6320*/  @!UPT UIADD3 URZ, UPT, UPT, URZ, URZ, URZ ;  /* 0x000000fffffff290 */ /* 0x000fe2000fffe0ff */
[----:B------:R-:W-:Y:S11]  /*6330*/  @P3 BRA `(.L_x_93) ;  /* 0x0000000000083947 */ /* 0x000ff60003800000 */
[----:B------:R-:W1:Y:S02]  /*6340*/  SYNCS.PHASECHK.TRANS64.TRYWAIT P1, [UR46+0x5d0], R3 ;  /* 0x0005d003ff0075a7 */ /* 0x000e64000802112e */
[----:B-1----:R-:W-:Y:S05]  /*6350*/  @!P1 BRA `(.L_x_94) ;  /* 0x0000000c00a89947 */ /* 0x002fea0003800000 */
.L_x_93:
[----:B------:R-:W-:Y:S05]  /*6360*/  @!P0 BRA `(.L_x_95) ;  /* 0x0000000000408947 */ /* 0x000fea0003800000 */
[----:B------:R-:W1:Y:S01]  /*6370*/  LDCU.64 UR8, c[0x4][0x68] ;  /* 0x01000d00ff0877ac */ /* 0x000e620008000a00 */
[----:B------:R-:W-:Y:S01]  /*6380*/  MOV R15, 0x0 ;  /* 0x00000000000f7802 */ /* 0x000fe20000000f00 */
[----:B------:R-:W-:Y:S02]  /*6390*/  HFMA2 R12, -RZ, RZ, 0, 5.9604644775390625e-08 ;  /* 0x00000001ff0c7431 */ /* 0x000fe400000001ff */
[----:B------:R-:W-:Y:S02]  /*63a0*/  IMAD.MOV.U32 R8, RZ, RZ, 0x192 ;  /* 0x00000192ff087424 */ /* 0x000fe400078e00ff */
[----:B------:R-:W-:Y:S01]  /*63b0*/  IMAD.MOV.U32 R13, RZ, RZ, RZ ;  /* 0x000000ffff0d7224 */ /* 0x000fe200078e00ff */
[----:B------:R-:W2:Y:S01]  /*63c0*/  LDCU.64 UR6, c[0x4][0x70] ;  /* 0x01000e00ff0677ac */ /* 0x000ea20008000a00 */
[----:B------:R-:W3:Y:S01]  /*63d0*/  LDC.64 R14, c[0x4][R15] ;  /* 0x010000000f0e7b82 */ /* 0x000ee20000000a00 */
[----:B------:R-:W4:Y:S01]  /*63e0*/  LDCU.64 UR4, c[0x4][0x8] ;  /* 0x01000100ff0477ac */ /* 0x000f220008000a00 */
[----:B-1----:R-:W-:Y:S01]  /*63f0*/  MOV R5, UR9 ;  /* 0x0000000900057c02 */ /* 0x002fe20008000f00 */
[----:B------:R-:W-:Y:S01]  /*6400*/  IMAD.U32 R4, RZ, RZ, UR8 ;  /* 0x00000008ff047e24 */ /* 0x000fe2000f8e00ff */
[----:B--2---:R-:W-:Y:S01]  /*6410*/  MOV R7, UR7 ;  /* 0x0000000700077c02 */ /* 0x004fe20008000f00 */
[----:B------:R-:W-:Y:S01]  /*6420*/  IMAD.U32 R6, RZ, RZ, UR6 ;  /* 0x00000006ff067e24 */ /* 0x000fe2000f8e00ff */
[----:B----4-:R-:W-:Y:S01]  /*6430*/  MOV R11, UR5 ;  /* 0x00000005000b7c02 */ /* 0x010fe20008000f00 */
[----:B------:R-:W-:Y:S02]  /*6440*/  IMAD.U32 R10, RZ, RZ, UR4 ;  /* 0x00000004ff0a7e24 */ /* 0x000fe4000f8e00ff */
[----:B------:R-:W-:Y:S07]  /*6450*/  LEPC R20, `(.L_x_95) ;  /* 0x000000001014794e */ /* 0x000fee0000000000 */
[----:B---3-5:R-:W-:Y:S05]  /*6460*/  CALL.ABS.NOINC R14 ;  /* 0x000000000e007343 */ /* 0x028fea0003c00000 */
.L_x_95:
[----:B------:R-:W-:Y:S01]  /*6470*/  ISETP.NE.AND P0, PT, R33, RZ, PT ;  /* 0x000000ff2100720c */ /* 0x000fe20003f05270 */
[----:B------:R-:W-:Y:S05]  /*6480*/  WARPSYNC.ALL ;  /* 0x0000000000007948 */ /* 0x000fea0003800000 */
[----:B------:R-:W-:Y:S01]  /*6490*/  R2UR UR4, R17 ;  /* 0x00000000110472ca */ /* 0x000fe200000e0000 */
[----:B------:R-:W1:Y:S01]  /*64a0*/  S2UR UR5, SR_CgaCtaId ;  /* 0x00000000000579c3 */ /* 0x000e620000008800 */
[-C--:B----4-:R-:W-:Y:S01]  /*64b0*/  F2FP.F16.E4M3.UNPACK_B R0, R18.reuse ;  /* 0x00000012ff00723e */ /* 0x090fe200020006ff */
[----:B------:R-:W-:Y:S01]  /*64c0*/  BSSY.RECONVERGENT B0, `(.L_x_96) ;  /* 0x000003a000007945 */ /* 0x000fe20003800200 */
[-C--:B------:R-:W-:Y:S02]  /*64d0*/  F2FP.F16.E4M3.UNPACK_B R14, R19.reuse ;  /* 0x00000013ff0e723e */ /* 0x080fe400020006ff */
[----:B------:R-:W-:Y:S01]  /*64e0*/  F2FP.F16.E4M3.UNPACK_B R12, R18.H1 ;  /* 0x00000012ff0c723e */ /* 0x000fe200030006ff */
[--C-:B------:R-:W-:Y:S01]  /*64f0*/  HADD2.F32 R3, -RZ, R0.reuse.H0_H0 ;  /* 0x20000000ff037230 */ /* 0x100fe20000004100 */
[----:B------:R-:W-:Y:S01]  /*6500*/  F2FP.F16.E4M3.UNPACK_B R18, R19.H1 ;  /* 0x00000013ff12723e */ /* 0x000fe200030006ff */
[----:B------:R-:W-:Y:S02]  /*6510*/  HADD2.F32 R0, -RZ, R0.H1_H1 ;  /* 0x30000000ff007230 */ /* 0x000fe40000004100 */
[----:B------:R-:W-:Y:S02]  /*6520*/  HADD2.F32 R15, -RZ, R14.H0_H0 ;  /* 0x2000000eff0f7230 */ /* 0x000fe40000004100 */
[----:B------:R-:W-:Y:S01]  /*6530*/  LDTM.16dp32bit_t0_t15.x8 R4, tmem[UR4] ;  /* 0x00000004000479ee */ /* 0x000fe20008980000 */
[----:B------:R-:W3:Y:S01]  /*6540*/  LDTM.16dp32bit_t16_t31.x8 R4, tmem[UR4+0x8] ;  /* 0x00000804000479ee */ /* 0x000ee200089a0000 */
[--C-:B------:R-:W-:Y:S01]  /*6550*/  HADD2.F32 R13, -RZ, R12.reuse.H0_H0 ;  /* 0x2000000cff0d7230 */ /* 0x100fe20000004100 */
[----:B------:R-:W-:Y:S01]  /*6560*/  UIADD3 UR4, UPT, UPT, UR46, 0x5f0, URZ ;  /* 0x000005f02e047890 */ /* 0x000fe2000fffe0ff */
[----:B------:R-:W-:Y:S01]  /*6570*/  HADD2.F32 R12, -RZ, R12.H1_H1 ;  /* 0x3000000cff0c7230 */ /* 0x000fe20000004100 */
[----:B------:R-:W-:Y:S01]  /*6580*/  NOP ;  /* 0x0000000000007918 */ /* 0x000fe20000000000 */
[----:B------:R-:W-:Y:S02]  /*6590*/  HADD2.F32 R14, -RZ, R14.H1_H1 ;  /* 0x3000000eff0e7230 */ /* 0x000fe40000004100 */
[--C-:B------:R-:W-:Y:S02]  /*65a0*/  HADD2.F32 R19, -RZ, R18.reuse.H0_H0 ;  /* 0x20000012ff137230 */ /* 0x100fe40000004100 */
[----:B------:R-:W-:Y:S02]  /*65b0*/  HADD2.F32 R18, -RZ, R18.H1_H1 ;  /* 0x30000012ff127230 */ /* 0x000fe40000004100 */
[C---:B---3-5:R-:W-:Y:S01]  /*65c0*/  FMUL R4, R16.reuse, R4 ;  /* 0x0000000410047220 */ /* 0x068fe20000400000 */
[C---:B------:R-:W-:Y:S01]  /*65d0*/  FMUL R5, R16.reuse, R5 ;  /* 0x0000000510057220 */ /* 0x040fe20000400000 */
[C---:B------:R-:W-:Y:S01]  /*65e0*/  FMUL R6, R16.reuse, R6 ;  /* 0x0000000610067220 */ /* 0x040fe20000400000 */
[C---:B------:R-:W-:Y:S01]  /*65f0*/  FMUL R7, R16.reuse, R7 ;  /* 0x0000000710077220 */ /* 0x040fe20000400000 */
[----:B------:R-:W-:Y:S01]  /*6600*/  FFMA R4, R3, UR45, R4 ;  /* 0x0000002d03047c23 */ /* 0x000fe20008000004 */
[----:B------:R-:W-:Y:S01]  /*6610*/  FMUL R8, R16, R8 ;  /* 0x0000000810087220 */ /* 0x000fe20000400000 */
[----:B------:R-:W-:Y:S01]  /*6620*/  FFMA R5, R0, UR45, R5 ;  /* 0x0000002d00057c23 */ /* 0x000fe20008000005 */
[C---:B------:R-:W-:Y:S01]  /*6630*/  FMUL R9, R16.reuse, R9 ;  /* 0x0000000910097220 */ /* 0x040fe20000400000 */
[----:B------:R-:W-:Y:S01]  /*6640*/  FFMA R6, R13, UR45, R6 ;  /* 0x0000002d0d067c23 */ /* 0x000fe20008000006 */
[----:B------:R-:W-:Y:S01]  /*6650*/  FMUL R10, R16, R10 ;  /* 0x0000000a100a7220 */ /* 0x000fe20000400000 */
[----:B------:R-:W-:Y:S01]  /*6660*/  FFMA R7, R12, UR45, R7 ;  /* 0x0000002d0c077c23 */ /* 0x000fe20008000007 */
[----:B------:R-:W-:Y:S01]  /*6670*/  FMUL R11, R16, R11 ;  /* 0x0000000b100b7220 */ /* 0x000fe20000400000 */
[----:B------:R-:W-:Y:S01]  /*6680*/  FFMA R8, R15, UR45, R8 ;  /* 0x0000002d0f087c23 */ /* 0x000fe20008000008 */
[----:B------:R-:W-:Y:S01]  /*6690*/  FFMA R9, R14, UR45, R9 ;  /* 0x0000002d0e097c23 */ /* 0x000fe20008000009 */
[----:B------:R-:W-:Y:S01]  /*66a0*/  FFMA R10, R19, UR45, R10 ;  /* 0x0000002d130a7c23 */ /* 0x000fe2000800000a */
[----:B------:R-:W-:Y:S01]  /*66b0*/  FFMA R11, R18, UR45, R11 ;  /* 0x0000002d120b7c23 */ /* 0x000fe2000800000b */
[----:B-1----:R-:W-:Y:S01]  /*66c0*/  UPRMT UR4, UR5, 0x654, UR4 ;  /* 0x0000065405047896 */ /* 0x002fe20008000004 */
[----:B------:R-:W-:Y:S03]  /*66d0*/  F2FP.SATFINITE.E4M3.F32.PACK_AB_MERGE_C R35, R7, R6, RZ ;  /* 0x000000060723723e */ /* 0x000fe600048070ff */
[----:B------:R-:W-:Y:S02]  /*66e0*/  F2FP.SATFINITE.E4M3.F32.PACK_AB_MERGE_C R36, R11, R10, RZ ;  /* 0x0000000a0b24723e */ /* 0x000fe400048070ff */
[----:B------:R-:W-:Y:S02]  /*66f0*/  F2FP.SATFINITE.E4M3.F32.PACK_AB_MERGE_C R20, R5, R4, R35 ;  /* 0x000000040514723e */ /* 0x000fe40004807023 */
[----:B------:R-:W-:Y:S01]  /*6700*/  F2FP.SATFINITE.E4M3.F32.PACK_AB_MERGE_C R21, R9, R8, R36 ;  /* 0x000000080915723e */ /* 0x000fe20004807024 */
[----:B------:R-:W-:Y:S01]  /*6710*/  SYNCS.ARRIVE.TRANS64.RED.A1T0 RZ, [UR4], RZ ;  /* 0x000000ffffff79a7 */ /* 0x000fe20008100404 */
[----:B------:R-:W-:Y:S03]  /*6720*/  UIADD3 UR4, UPT, UPT, UR39, 0x1, URZ ;  /* 0x0000000127047890 */ /* 0x000fe6000fffe0ff */
[----:B------:R1:W-:Y:S01]  /*6730*/  STS.64 [R26+UR47+0xa80], R20 ;  /* 0x000a80141a007988 */ /* 0x0003e20008000a2f */
[----:B------:R-:W-:Y:S01]  /*6740*/  @!PT LDS RZ, [RZ] ;  /* 0x00000000fffff984 */ /* 0x000fe20000000800 */
[----:B------:R-:W-:Y:S01]  /*6750*/  @!PT LDS RZ, [RZ] ;  /* 0x00000000fffff984 */ /* 0x000fe20000000800 */
[----:B------:R-:W-:Y:S01]  /*6760*/  @!PT LDS RZ, [RZ] ;  /* 0x00000000fffff984 */ /* 0x000fe20000000800 */
[----:B------:R-:W-:Y:S01]  /*6770*/  @!PT LDS RZ, [RZ] ;  /* 0x00000000fffff984 */ /* 0x000fe20000000800 */
[----:B------:R3:W-:Y:S06]  /*6780*/  MEMBAR.ALL.CTA ;  /* 0x0000000000007992 */ /* 0x0007ec0000008000 */
[----:B---3--:R-:W3:Y:S02]  /*6790*/  FENCE.VIEW.ASYNC.S ;  /* 0x00000000000073c6 */ /* 0x008ee40000000000 */
[----:B---3--:R-:W-:Y:S06]  /*67a0*/  BAR.SYNC.DEFER_BLOCKING 0x1, 0x80 ;  /* 0x0042000000007b1d */ /* 0x008fec0000010000 */
[----:B------:R-:W-:Y:S05]  /*67b0*/  @P0 BRA `(.L_x_97) ;  /* 0x0000000000280947 */ /* 0x000fea0003800000 */
[----:B------:R-:W3:Y:S01]  /*67c0*/  LDCU.64 UR12, c[0x0][0x348] ;  /* 0x00006900ff0c77ac */ /* 0x000ee20008000a00 */
[----:B------:R-:W-:Y:S02]  /*67d0*/  USHF.L.U32 UR9, UR48, 0x4, URZ ;  /* 0x0000000430097899 */ /* 0x000fe400080006ff */
[----:B------:R-:W-:Y:S02]  /*67e0*/  USHF.L.U32 UR10, UR49, 0x6, URZ ;  /* 0x00000006310a7899 */ /* 0x000fe400080006ff */
[----:B------:R-:W-:Y:S01]  /*67f0*/  UIADD3 UR8, UPT, UPT, UR47, 0xa80, URZ ;  /* 0x00000a802f087890 */ /* 0x000fe2000fffe0ff */
[----:B------:R-:W-:Y:S01]  /*6800*/  UMOV UR11, UR36 ;  /* 0x00000024000b7c82 */ /* 0x000fe20008000000 */
[----:B---3--:R-:W-:Y:S04]  /*6810*/  UIADD3 UR6, UP0, UPT, UR12, 0x680, URZ ;  /* 0x000006800c067890 */ /* 0x008fe8000ff1e0ff */
[----:B------:R-:W-:Y:S09]  /*6820*/  UIADD3.X UR7, UPT, UPT, URZ, UR13, URZ, UP0, !UPT ;  /* 0x0000000dff077290 */ /* 0x000ff200087fe4ff */
[----:B------:R3:W-:Y:S01]  /*6830*/  UTMASTG.3D [UR8], [UR6] ;  /* 0x00000008060073b5 */ /* 0x0007e20008010000 */
[----:B------:R0:W-:Y:S01]  /*6840*/  UTMACMDFLUSH ;  /* 0x00000000000079b7 */ /* 0x0001e20000000000 */
[----:B---3--:R-:W-:Y:S04]  /*6850*/  DEPBAR.LE SB0, 0x0 ;  /* 0x000080000000791a */ /* 0x008fe80000000000 */
.L_x_97:
[----:B------:R-:W-:Y:S05]  /*6860*/  BSYNC.RECONVERGENT B0 ;  /* 0x0000000000007941 */ /* 0x000fea0003800200 */
.L_x_96:
[----:B------:R-:W-:Y:S01]  /*6870*/  UISETP.NE.AND UP1, UPT, UR50, URZ, UPT ;  /* 0x000000ff3200728c */ /* 0x000fe2000bf25270 */
[----:B------:R-:W-:Y:S01]  /*6880*/  R2UR UR5, R29 ;  /* 0x000000001d0572ca */ /* 0x000fe200000e0000 */
[----:B------:R-:W-:Y:S01]  /*6890*/  UISETP.NE.AND UP0, UPT, UR4, 0x4, UPT ;  /* 0x000000040400788c */ /* 0x000fe2000bf05270 */
[----:B------:R-:W-:Y:S01]  /*68a0*/  BAR.SYNC.DEFER_BLOCKING 0x1, 0x80 ;  /* 0x0042000000007b1d */ /* 0x000fe20000010000 */
[C---:B------:R-:W-:Y:S01]  /*68b0*/  ISETP.NE.AND P0, PT, R34.reuse, 0x2, PT ;  /* 0x000000022200780c */ /* 0x040fe20003f05270 */
[----:B------:R-:W-:Y:S02]  /*68c0*/  UIADD3 UR48, UPT, UPT, UR37, UR63, URZ ;  /* 0x0000003f25307290 */ /* 0x000fe4000fffe0ff */
[----:B------:R-:W-:Y:S01]  /*68d0*/  USEL UR39, UR4, URZ, UP0 ;  /* 0x000000ff04277287 */ /* 0x000fe20008000000 */
[----:B------:R-:W-:Y:S02]  /*68e0*/  SEL R0, RZ, 0x1, P0 ;  /* 0x00000001ff007807 */ /* 0x000fe40000000000 */
[----:B------:R-:W-:Y:S02]  /*68f0*/  SEL R34, R34, RZ, P0 ;  /* 0x000000ff22227207 */ /* 0x000fe40000000000 */
[----:B------:R-:W-:Y:S02]  /*6900*/  LOP3.LUT R31, R31, R0, RZ, 0x3c, !PT ;  /* 0x000000001f1f7212 */ /* 0x000fe400078e3cff */
[----:B------:R-:W-:Y:S02]  /*6910*/  UIADD3 UR49, UPT, UPT, UR38, UR5, URZ ;  /* 0x0000000526317290 */ /* 0x000fe4000fffe0ff */
[----:B------:R-:W-:Y:S06]  /*6920*/  USEL UR5, URZ, 0x1, UP0 ;  /* 0x00000001ff057887 */ /* 0x000fec0008000000 */
[----:B------:R-:W-:Y:S01]  /*6930*/  LOP3.LUT R32, R32, UR5, RZ, 0x3c, !PT ;  /* 0x0000000520207c12 */ /* 0x000fe2000f8e3cff */
[----:B------:R-:W-:Y:S01]  /*6940*/  UMOV UR36, UR59 ;  /* 0x0000003b00247c82 */ /* 0x000fe20008000000 */
[----:B------:R-:W-:Y:S05]  /*6950*/  BRA.U UP1, `(.L_x_98) ;  /* 0xffffffed01447547 */ /* 0x000fea000b83ffff */
[----:B------:R-:W-:Y:S05]  /*6960*/  EXIT ;  /* 0x000000000000794d */ /* 0x000fea0003800000 */
.L_x_25:
[----:B-1----:R1:W3:Y:S02]  /*6970*/  SYNCS.PHASECHK.TRANS64.TRYWAIT P0, [R0+URZ+0x620], R3 ;  /* 0x00062003000075a7 */ /* 0x0022e400080011ff */
[----:B---3--:R-:W-:Y:S05]  /*6980*/  @!P0 NANOSLEEP.SYNCS 0x989680 ;  /* 0x009896800000895d */ /* 0x008fea0003900000 */
[----:B------:R-:W3:Y:S02]  /*6990*/  @!P0 SYNCS.PHASECHK.TRANS64 P0, [R0+URZ+0x620], R3 ;  /* 0x00062003000085a7 */ /* 0x000ee400080010ff */
[----:B---3--:R-:W-:Y:S05]  /*69a0*/  @!P0 BRA `(.L_x_25) ;  /* 0xfffffffc00f08947 */ /* 0x008fea000383ffff */
[----:B------:R-:W-:Y:S05]  /*69b0*/  BRA `(.L_x_99) ;  /* 0xffffffb8004c7947 */ /* 0x000fea000383ffff */
.L_x_28:
[----:B-1----:R-:W-:-:S07]  /*69c0*/  MOV R0, UR33 ;  /* 0x0000002100007c02 */ /* 0x002fce0008000f00 */
.L_x_100:
[----:B-1----:R1:W3:Y:S02]  /*69d0*/  SYNCS.PHASECHK.TRANS64.TRYWAIT P0, [R0+URZ+0x2c8], R3 ;  /* 0x0002c803000075a7 */ /* 0x0022e400080011ff */
[----:B---3--:R-:W-:Y:S05]  /*69e0*/  @!P0 NANOSLEEP.SYNCS 0x989680 ;  /* 0x009896800000895d */ /* 0x008fea0003900000 */
[----:B------:R-:W3:Y:S02]  /*69f0*/  @!P0 SYNCS.PHASECHK.TRANS64 P0, [R0+URZ+0x2c8], R3 ;  /* 0x0002c803000085a7 */ /* 0x000ee400080010ff */
[----:B---3--:R-:W-:Y:S05]  /*6a00*/  @!P0 BRA `(.L_x_100) ;  /* 0xfffffffc00f08947 */ /* 0x008fea000383ffff */
[----:B------:R-:W-:Y:S05]  /*6a10*/  BRA `(.L_x_27) ;  /* 0xffffffb800907947 */ /* 0x000fea000383ffff */
.L_x_35:
[----:B-1----:R-:W-:-:S07]  /*6a20*/  MOV R0, UR9 ;  /* 0x0000000900007c02 */ /* 0x002fce0008000f00 */
.L_x_101:
[----:B-1----:R1:W3:Y:S02]  /*6a30*/  SYNCS.PHASECHK.TRANS64.TRYWAIT P0, [R0+URZ+0x2c8], R3 ;  /* 0x0002c803000075a7 */ /* 0x0022e400080011ff */
[----:B---3--:R-:W-:Y:S05]  /*6a40*/  @!P0 NANOSLEEP.SYNCS 0x989680 ;  /* 0x009896800000895d */ /* 0x008fea0003900000 */
[----:B------:R-:W3:Y:S02]  /*6a50*/  @!P0 SYNCS.PHASECHK.TRANS64 P0, [R0+URZ+0x2c8], R3 ;  /* 0x0002c803000085a7 */ /* 0x000ee400080010ff */
[----:B---3--:R-:W-:Y:S05]  /*6a60*/  @!P0 BRA `(.L_x_101) ;  /* 0xfffffffc00f08947 */ /* 0x008fea000383ffff */
[----:B------:R-:W-:Y:S05]  /*6a70*/  BRA `(.L_x_34) ;  /* 0xffffffbc004c7947 */ /* 0x000fea000383ffff */
.L_x_40:
[----:B-1----:R1:W3:Y:S02]  /*6a80*/  SYNCS.PHASECHK.TRANS64.TRYWAIT P0, [R3+URZ+0x5b0], R0 ;  /* 0x0005b000030075a7 */ /* 0x0022e400080011ff */
[----:B---3--:R-:W-:Y:S05]  /*6a90*/  @!P0 NANOSLEEP.SYNCS 0x989680 ;  /* 0x009896800000895d */ /* 0x008fea0003900000 */
[----:B------:R-:W3:Y:S02]  /*6aa0*/  @!P0 SYNCS.PHASECHK.TRANS64 P0, [R3+URZ+0x5b0], R0 ;  /* 0x0005b000030085a7 */ /* 0x000ee400080010ff */
[----:B---3--:R-:W-:Y:S05]  /*6ab0*/  @!P0 BRA `(.L_x_40) ;  /* 0xfffffffc00f08947 */ /* 0x008fea000383ffff */
[----:B------:R-:W-:Y:S05]  /*6ac0*/  BRA `(.L_x_102) ;  /* 0xffffffbc00ec7947 */ /* 0x000fea000383ffff */
.L_x_44:
[----:B------:R-:W-:-:S07]  /*6ad0*/  MOV R2, UR4 ;  /* 0x0000000400027c02 */ /* 0x000fce0008000f00 */
.L_x_103:
[----:B-1----:R1:W3:Y:S02]  /*6ae0*/  SYNCS.PHASECHK.TRANS64.TRYWAIT P1, [R2+URZ+0x2c8], R3 ;  /* 0x0002c803020075a7 */ /* 0x0022e400080211ff */
[----:B---3--:R-:W-:Y:S05]  /*6af0*/  @!P1 NANOSLEEP.SYNCS 0x989680 ;  /* 0x009896800000995d */ /* 0x008fea0003900000 */
[----:B------:R-:W3:Y:S02]  /*6b00*/  @!P1 SYNCS.PHASECHK.TRANS64 P1, [R2+URZ+0x2c8], R3 ;  /* 0x0002c803020095a7 */ /* 0x000ee400080210ff */
[----:B---3--:R-:W-:Y:S05]  /*6b10*/  @!P1 BRA `(.L_x_103) ;  /* 0xfffffffc00f09947 */ /* 0x008fea000383ffff */
[----:B------:R-:W-:Y:S05]  /*6b20*/  BRA `(.L_x_104) ;  /* 0xffffffc4009c7947 */ /* 0x000fea000383ffff */
.L_x_45:
[----:B------:R-:W-:-:S07]  /*6b30*/  MOV R2, UR6 ;  /* 0x0000000600027c02 */ /* 0x000fce0008000f00 */
.L_x_105:
[----:B-1----:R1:W2:Y:S02]  /*6b40*/  SYNCS.PHASECHK.TRANS64.TRYWAIT P0, [R2+URZ], R3 ;  /* 0x00000003020075a7 */ /* 0x0022a400080011ff */
[----:B--2---:R-:W-:Y:S05]  /*6b50*/  @!P0 NANOSLEEP.SYNCS 0x989680 ;  /* 0x009896800000895d */ /* 0x004fea0003900000 */
[----:B------:R-:W2:Y:S02]  /*6b60*/  @!P0 SYNCS.PHASECHK.TRANS64 P0, [R2+URZ], R3 ;  /* 0x00000003020085a7 */ /* 0x000ea400080010ff */
[----:B--2---:R-:W-:Y:S05]  /*6b70*/  @!P0 BRA `(.L_x_105) ;  /* 0xfffffffc00f08947 */ /* 0x004fea000383ffff */
[----:B------:R-:W-:Y:S05]  /*6b80*/  BRA `(.L_x_106) ;  /* 0xffffffc400ac7947 */ /* 0x000fea000383ffff */
.L_x_46:
[----:B------:R-:W-:-:S07]  /*6b90*/  MOV R2, UR5 ;  /* 0x0000000500027c02 */ /* 0x000fce0008000f00 */
.L_x_107:
[----:B-1----:R1:W2:Y:S02]  /*6ba0*/  SYNCS.PHASECHK.TRANS64.TRYWAIT P0, [R2+URZ], R3 ;  /* 0x00000003020075a7 */ /* 0x0022a400080011ff */
[----:B--2---:R-:W-:Y:S05]  /*6bb0*/  @!P0 NANOSLEEP.SYNCS 0x989680 ;  /* 0x009896800000895d */ /* 0x004fea0003900000 */
[----:B------:R-:W2:Y:S02]  /*6bc0*/  @!P0 SYNCS.PHASECHK.TRANS64 P0, [R2+URZ], R3 ;  /* 0x00000003020085a7 */ /* 0x000ea400080010ff */
[----:B--2---:R-:W-:Y:S05]  /*6bd0*/  @!P0 BRA `(.L_x_107) ;  /* 0xfffffffc00f08947 */ /* 0x004fea000383ffff */
[----:B------:R-:W-:Y:S05]  /*6be0*/  BRA `(.L_x_108) ;  /* 0xffffffc400b87947 */ /* 0x000fea000383ffff */
.L_x_47:
[----:B------:R-:W-:-:S07]  /*6bf0*/  MOV R2, UR5 ;  /* 0x0000000500027c02 */ /* 0x000fce0008000f00 */
.L_x_109:
[----:B-1----:R1:W2:Y:S02]  /*6c00*/  SYNCS.PHASECHK.TRANS64.TRYWAIT P0, [R2+URZ], R3 ;  /* 0x00000003020075a7 */ /* 0x0022a400080011ff */
[----:B--2---:R-:W-:Y:S05]  /*6c10*/  @!P0 NANOSLEEP.SYNCS 0x989680 ;  /* 0x009896800000895d */ /* 0x004fea0003900000 */
[----:B------:R-:W2:Y:S02]  /*6c20*/  @!P0 SYNCS.PHASECHK.TRANS64 P0, [R2+URZ], R3 ;  /* 0x00000003020085a7 */ /* 0x000ea400080010ff */
[----:B--2---:R-:W-:Y:S05]  /*6c30*/  @!P0 BRA `(.L_x_109) ;  /* 0xfffffffc00f08947 */ /* 0x004fea000383ffff */
[----:B------:R-:W-:Y:S05]  /*6c40*/  BRA `(.L_x_110) ;  /* 0xffffffc400c47947 */ /* 0x000fea000383ffff */
.L_x_50:
[----:B--2---:R2:W3:Y:S02]  /*6c50*/  SYNCS.PHASECHK.TRANS64.TRYWAIT P0, [R2+URZ+0x610], R5 ;  /* 0x00061005020075a7 */ /* 0x0044e400080011ff */
[----:B---3--:R-:W-:Y:S05]  /*6c60*/  @!P0 NANOSLEEP.SYNCS 0x989680 ;  /* 0x009896800000895d */ /* 0x008fea0003900000 */
[----:B------:R-:W3:Y:S02]  /*6c70*/  @!P0 SYNCS.PHASECHK.TRANS64 P0, [R2+URZ+0x610], R5 ;  /* 0x00061005020085a7 */ /* 0x000ee400080010ff */
[----:B---3--:R-:W-:Y:S05]  /*6c80*/  @!P0 BRA `(.L_x_50) ;  /* 0xfffffffc00f08947 */ /* 0x008fea000383ffff */
[----:B------:R-:W-:Y:S05]  /*6c90*/  BRA `(.L_x_111) ;  /* 0xffffffc800107947 */ /* 0x000fea000383ffff */
.L_x_51:
[----:B------:R-:W-:-:S07]  /*6ca0*/  MOV R2, UR4 ;  /* 0x0000000400027c02 */ /* 0x000fce0008000f00 */
.L_x_112:
[----:B--2---:R2:W3:Y:S02]  /*6cb0*/  SYNCS.PHASECHK.TRANS64.TRYWAIT P0, [R2+URZ+0x5c0], R5 ;  /* 0x0005c005020075a7 */ /* 0x0044e400080011ff */
[----:B---3--:R-:W-:Y:S05]  /*6cc0*/  @!P0 NANOSLEEP.SYNCS 0x989680 ;  /* 0x009896800000895d */ /* 0x008fea0003900000 */
[----:B------:R-:W3:Y:S02]  /*6cd0*/  @!P0 SYNCS.PHASECHK.TRANS64 P0, [R2+URZ+0x5c0], R5 ;  /* 0x0005c005020085a7 */ /* 0x000ee400080010ff */
[----:B---3--:R-:W-:Y:S05]  /*6ce0*/  @!P0 BRA `(.L_x_112) ;  /* 0xfffffffc00f08947 */ /* 0x008fea000383ffff */
[----:B------:R-:W-:Y:S05]  /*6cf0*/  BRA `(.L_x_113) ;  /* 0xffffffc800207947 */ /* 0x000fea000383ffff */
.L_x_52:
[----:B--2---:R2:W3:Y:S02]  /*6d00*/  SYNCS.PHASECHK.TRANS64.TRYWAIT P1, [R2+URZ+0x5b0], R5 ;  /* 0x0005b005020075a7 */ /* 0x0044e400080211ff */
[----:B---3--:R-:W-:Y:S05]  /*6d10*/  @!P1 NANOSLEEP.SYNCS 0x989680 ;  /* 0x009896800000995d */ /* 0x008fea0003900000 */
[----:B------:R-:W3:Y:S02]  /*6d20*/  @!P1 SYNCS.PHASECHK.TRANS64 P1, [R2+URZ+0x5b0], R5 ;  /* 0x0005b005020095a7 */ /* 0x000ee400080210ff */
[----:B---3--:R-:W-:Y:S05]  /*6d30*/  @!P1 BRA `(.L_x_52) ;  /* 0xfffffffc00f09947 */ /* 0x008fea000383ffff */
[----:B------:R-:W-:Y:S05]  /*6d40*/  BRA `(.L_x_114) ;  /* 0xffffffc800507947 */ /* 0x000fea000383ffff */
.L_x_55:
[----:B------:R-:W-:-:S07]  /*6d50*/  MOV R0, UR4 ;  /* 0x0000000400007c02 */ /* 0x000fce0008000f00 */
.L_x_115:
[----:B--2---:R2:W3:Y:S02]  /*6d60*/  SYNCS.PHASECHK.TRANS64.TRYWAIT P0, [R0+URZ+0x5c0], R3 ;  /* 0x0005c003000075a7 */ /* 0x0044e400080011ff */
[----:B---3--:R-:W-:Y:S05]  /*6d70*/  @!P0 NANOSLEEP.SYNCS 0x989680 ;  /* 0x009896800000895d */ /* 0x008fea0003900000 */
[----:B------:R-:W3:Y:S02]  /*6d80*/  @!P0 SYNCS.PHASECHK.TRANS64 P0, [R0+URZ+0x5c0], R3 ;  /* 0x0005c003000085a7 */ /* 0x000ee400080010ff */
[----:B---3--:R-:W-:Y:S05]  /*6d90*/  @!P0 BRA `(.L_x_115) ;  /* 0xfffffffc00f08947 */ /* 0x008fea000383ffff */
[----:B------:R-:W-:Y:S05]  /*6da0*/  BRA `(.L_x_54) ;  /* 0xffffffc800a47947 */ /* 0x000fea000383ffff */
.L_x_62:
[----:B-1----:R1:W2:Y:S02]  /*6db0*/  SYNCS.PHASECHK.TRANS64.TRYWAIT P1, [R0+URZ+0x5b0], R5 ;  /* 0x0005b005000075a7 */ /* 0x0022a400080211ff */
[----:B--2---:R-:W-:Y:S05]  /*6dc0*/  @!P1 NANOSLEEP.SYNCS 0x989680 ;  /* 0x009896800000995d */ /* 0x004fea0003900000 */
[----:B------:R-:W2:Y:S02]  /*6dd0*/  @!P1 SYNCS.PHASECHK.TRANS64 P1, [R0+URZ+0x5b0], R5 ;  /* 0x0005b005000095a7 */ /* 0x000ea400080210ff */
[----:B--2---:R-:W-:Y:S05]  /*6de0*/  @!P1 BRA `(.L_x_62) ;  /* 0xfffffffc00f09947 */ /* 0x004fea000383ffff */
[----:B------:R-:W-:Y:S05]  /*6df0*/  BRA `(.L_x_116) ;  /* 0xffffffd000047947 */ /* 0x000fea000383ffff */
.L_x_63:
[----:B------:R-:W-:-:S07]  /*6e00*/  MOV R3, UR19 ;  /* 0x0000001300037c02 */ /* 0x000fce0008000f00 */
.L_x_117:
[----:B-1----:R1:W2:Y:S02]  /*6e10*/  SYNCS.PHASECHK.TRANS64.TRYWAIT P0, [R3+URZ+0x5f0], R0 ;  /* 0x0005f000030075a7 */ /* 0x0022a400080011ff */
[----:B--2---:R-:W-:Y:S05]  /*6e20*/  @!P0 NANOSLEEP.SYNCS 0x989680 ;  /* 0x009896800000895d */ /* 0x004fea0003900000 */
[----:B------:R-:W2:Y:S02]  /*6e30*/  @!P0 SYNCS.PHASECHK.TRANS64 P0, [R3+URZ+0x5f0], R0 ;  /* 0x0005f000030085a7 */ /* 0x000ea400080010ff */
[----:B--2---:R-:W-:Y:S05]  /*6e40*/  @!P0 BRA `(.L_x_117) ;  /* 0xfffffffc00f08947 */ /* 0x004fea000383ffff */
[----:B------:R-:W-:Y:S05]  /*6e50*/  BRA `(.L_x_118) ;  /* 0xffffffd000387947 */ /* 0x000fea000383ffff */
.L_x_66:
[----:B------:R-:W-:Y:S07]  /*6e60*/  MOV R0, UR6 ;  /* 0x0000000600007c02 */ /* 0x000fee0008000f00 */
.L_x_119:
[----:B-1----:R1:W2:Y:S02]  /*6e70*/  SYNCS.PHASECHK.TRANS64.TRYWAIT P0, [R0+URZ], R3 ;  /* 0x00000003000075a7 */ /* 0x0022a400080011ff */
[----:B--2---:R-:W-:Y:S05]  /*6e80*/  @!P0 NANOSLEEP.SYNCS 0x989680 ;  /* 0x009896800000895d */ /* 0x004fea0003900000 */
[----:B------:R-:W2:Y:S02]  /*6e90*/  @!P0 SYNCS.PHASECHK.TRANS64 P0, [R0+URZ], R3 ;  /* 0x00000003000085a7 */ /* 0x000ea400080010ff */
[----:B--2---:R-:W-:Y:S05]  /*6ea0*/  @!P0 BRA `(.L_x_119) ;  /* 0xfffffffc00f08947 */ /* 0x004fea000383ffff */
[----:B------:R-:W-:Y:S05]  /*6eb0*/  BRA `(.L_x_65) ;  /* 0xffffffd000707947 */ /* 0x000fea000383ffff */
.L_x_69:
[----:B------:R-:W-:-:S07]  /*6ec0*/  MOV R0, UR4 ;  /* 0x0000000400007c02 */ /* 0x000fce0008000f00 */
.L_x_120:
[----:B--2---:R2:W4:Y:S02]  /*6ed0*/  SYNCS.PHASECHK.TRANS64.TRYWAIT P0, [R0+URZ], R3 ;  /* 0x00000003000075a7 */ /* 0x00452400080011ff */
[----:B----4-:R-:W-:Y:S05]  /*6ee0*/  @!P0 NANOSLEEP.SYNCS 0x989680 ;  /* 0x009896800000895d */ /* 0x010fea0003900000 */
[----:B------:R-:W4:Y:S02]  /*6ef0*/  @!P0 SYNCS.PHASECHK.TRANS64 P0, [R0+URZ], R3 ;  /* 0x00000003000085a7 */ /* 0x000f2400080010ff */
[----:B----4-:R-:W-:Y:S05]  /*6f00*/  @!P0 BRA `(.L_x_120) ;  /* 0xfffffffc00f08947 */ /* 0x010fea000383ffff */
[----:B------:R-:W-:Y:S05]  /*6f10*/  BRA `(.L_x_121) ;  /* 0xffffffd400107947 */ /* 0x000fea000383ffff */
.L_x_70:
[----:B------:R-:W-:-:S07]  /*6f20*/  MOV R0, UR5 ;  /* 0x0000000500007c02 */ /* 0x000fce0008000f00 */
.L_x_122:
[----:B-1----:R1:W2:Y:S02]  /*6f30*/  SYNCS.PHASECHK.TRANS64.TRYWAIT P0, [R0+URZ], R3 ;  /* 0x00000003000075a7 */ /* 0x0022a400080011ff */
[----:B--2---:R-:W-:Y:S05]  /*6f40*/  @!P0 NANOSLEEP.SYNCS 0x989680 ;  /* 0x009896800000895d */ /* 0x004fea0003900000 */
[----:B------:R-:W2:Y:S02]  /*6f50*/  @!P0 SYNCS.PHASECHK.TRANS64 P0, [R0+URZ], R3 ;  /* 0x00000003000085a7 */ /* 0x000ea400080010ff */
[----:B--2---:R-:W-:Y:S05]  /*6f60*/  @!P0 BRA `(.L_x_122) ;  /* 0xfffffffc00f08947 */ /* 0x004fea000383ffff */
[----:B------:R-:W-:Y:S05]  /*6f70*/  BRA `(.L_x_123) ;  /* 0xffffffd4001c7947 */ /* 0x000fea000383ffff */
.L_x_71:
[----:B------:R-:W-:-:S07]  /*6f80*/  MOV R0, UR5 ;  /* 0x0000000500007c02 */ /* 0x000fce0008000f00 */
.L_x_124:
[----:B-1----:R1:W2:Y:S02]  /*6f90*/  SYNCS.PHASECHK.TRANS64.TRYWAIT P0, [R0+URZ], R3 ;  /* 0x00000003000075a7 */ /* 0x0022a400080011ff */
[----:B--2---:R-:W-:Y:S05]  /*6fa0*/  @!P0 NANOSLEEP.SYNCS 0x989680 ;  /* 0x009896800000895d */ /* 0x004fea0003900000 */
[----:B------:R-:W2:Y:S02]  /*6fb0*/  @!P0 SYNCS.PHASECHK.TRANS64 P0, [R0+URZ], R3 ;  /* 0x00000003000085a7 */ /* 0x000ea400080010ff */
[----:B--2---:R-:W-:Y:S05]  /*6fc0*/  @!P0 BRA `(.L_x_124) ;  /* 0xfffffffc00f08947 */ /* 0x004fea000383ffff */
[----:B------:R-:W-:Y:S05]  /*6fd0*/  BRA `(.L_x_125) ;  /* 0xffffffd400287947 */ /* 0x000fea000383ffff */
.L_x_72:
[----:B------:R-:W-:-:S07]  /*6fe0*/  MOV R0, UR4 ;  /* 0x0000000400007c02 */ /* 0x000fce0008000f00 */
.L_x_126:
[----:B-1----:R1:W2:Y:S02]  /*6ff0*/  SYNCS.PHASECHK.TRANS64.TRYWAIT P0, [R0+URZ], R3 ;  /* 0x00000003000075a7 */ /* 0x0022a400080011ff */
[----:B--2---:R-:W-:Y:S05]  /*7000*/  @!P0 NANOSLEEP.SYNCS 0x989680 ;  /* 0x009896800000895d */ /* 0x004fea0003900000 */
[----:B------:R-:W2:Y:S02]  /*7010*/  @!P0 SYNCS.PHASECHK.TRANS64 P0, [R0+URZ], R3 ;  /* 0x00000003000085a7 */ /* 0x000ea400080010ff */
[----:B--2---:R-:W-:Y:S05]  /*7020*/  @!P0 BRA `(.L_x_126) ;  /* 0xfffffffc00f08947 */ /* 0x004fea000383ffff */
[----:B------:R-:W-:Y:S05]  /*7030*/  BRA `(.L_x_127) ;  /* 0xffffffd400347947 */ /* 0x000fea000383ffff */
.L_x_77:
[----:B-1----:R1:W3:Y:S02]  /*7040*/  SYNCS.PHASECHK.TRANS64.TRYWAIT P0, [R3+URZ+0x5b0], R0 ;  /* 0x0005b000030075a7 */ /* 0x0022e400080011ff */
[----:B---3--:R-:W-:Y:S05]  /*7050*/  @!P0 NANOSLEEP.SYNCS 0x989680 ;  /* 0x009896800000895d */ /* 0x008fea0003900000 */
[----:B------:R-:W3:Y:S02]  /*7060*/  @!P0 SYNCS.PHASECHK.TRANS64 P0, [R3+URZ+0x5b0], R0 ;  /* 0x0005b000030085a7 */ /* 0x000ee400080010ff */
[----:B---3--:R-:W-:Y:S05]  /*7070*/  @!P0 BRA `(.L_x_77) ;  /* 0xfffffffc00f08947 */ /* 0x008fea000383ffff */
[----:B------:R-:W-:Y:S05]  /*7080*/  BRA `(.L_x_128) ;  /* 0xffffffd800607947 */ /* 0x000fea000383ffff */
.L_x_80:
[----:B------:R-:W-:Y:S07]  /*7090*/  MOV R0, UR17 ;  /* 0x0000001100007c02 */ /* 0x000fee0008000f00 */
.L_x_129:
[----:B-1----:R1:W3:Y:S02]  /*70a0*/  SYNCS.PHASECHK.TRANS64.TRYWAIT P1, [R0+URZ+0x5a8], R3 ;  /* 0x0005a803000075a7 */ /* 0x0022e400080211ff */
[----:B---3--:R-:W-:Y:S05]  /*70b0*/  @!P1 NANOSLEEP.SYNCS 0x989680 ;  /* 0x009896800000995d */ /* 0x008fea0003900000 */
[----:B------:R-:W3:Y:S02]  /*70c0*/  @!P1 SYNCS.PHASECHK.TRANS64 P1, [R0+URZ+0x5a8], R3 ;  /* 0x0005a803000095a7 */ /* 0x000ee400080210ff */
[----:B---3--:R-:W-:Y:S05]  /*70d0*/  @!P1 BRA `(.L_x_129) ;  /* 0xfffffffc00f09947 */ /* 0x008fea000383ffff */
[----:B------:R-:W-:Y:S05]  /*70e0*/  BRA `(.L_x_79) ;  /* 0xffffffdc00d47947 */ /* 0x000fea000383ffff */
.L_x_83:
[----:B-1----:R-:W-:Y:S07]  /*70f0*/  MOV R3, UR17 ;  /* 0x0000001100037c02 */ /* 0x002fee0008000f00 */
.L_x_130:
[----:B-1----:R1:W3:Y:S02]  /*7100*/  SYNCS.PHASECHK.TRANS64.TRYWAIT P0, [R3+URZ+0x598], R2 ;  /* 0x00059802030075a7 */ /* 0x0022e400080011ff */
[----:B---3--:R-:W-:Y:S05]  /*7110*/  @!P0 NANOSLEEP.SYNCS 0x989680 ;  /* 0x009896800000895d */ /* 0x008fea0003900000 */
[----:B------:R-:W3:Y:S02]  /*7120*/  @!P0 SYNCS.PHASECHK.TRANS64 P0, [R3+URZ+0x598], R2 ;  /* 0x00059802030085a7 */ /* 0x000ee400080010ff */
[----:B---3--:R-:W-:Y:S05]  /*7130*/  @!P0 BRA `(.L_x_130) ;  /* 0xfffffffc00f08947 */ /* 0x008fea000383ffff */
[----:B------:R-:W-:Y:S05]  /*7140*/  BRA `(.L_x_131) ;  /* 0xffffffe000287947 */ /* 0x000fea000383ffff */
.L_x_86:
[----:B-1----:R1:W2:Y:S02]  /*7150*/  SYNCS.PHASECHK.TRANS64.TRYWAIT P0, [R8+URZ+0x5b0], R3 ;  /* 0x0005b003080075a7 */ /* 0x0022a400080011ff */
[----:B--2---:R-:W-:Y:S05]  /*7160*/  @!P0 NANOSLEEP.SYNCS 0x989680 ;  /* 0x009896800000895d */ /* 0x004fea0003900000 */
[----:B------:R-:W2:Y:S02]  /*7170*/  @!P0 SYNCS.PHASECHK.TRANS64 P0, [R8+URZ+0x5b0], R3 ;  /* 0x0005b003080085a7 */ /* 0x000ea400080010ff */
[----:B--2---:R-:W-:Y:S05]  /*7180*/  @!P0 BRA `(.L_x_86) ;  /* 0xfffffffc00f08947 */ /* 0x004fea000383ffff */
[----:B------:R-:W-:Y:S05]  /*7190*/  BRA `(.L_x_132) ;  /* 0xffffffe400487947 */ /* 0x000fea000383ffff */
.L_x_92:
[----:B------:R-:W-:Y:S07]  /*71a0*/  MOV R0, UR47 ;  /* 0x0000002f00007c02 */ /* 0x000fee0008000f00 */
.L_x_133:
[----:B-1----:R1:W2:Y:S02]  /*71b0*/  SYNCS.PHASECHK.TRANS64.TRYWAIT P2, [R0+URZ+0x590], R5 ;  /* 0x00059005000075a7 */ /* 0x0022a400080411ff */
[----:B--2---:R-:W-:Y:S05]  /*71c0*/  @!P2 NANOSLEEP.SYNCS 0x989680 ;  /* 0x009896800000a95d */ /* 0x004fea0003900000 */
[----:B------:R-:W2:Y:S02]  /*71d0*/  @!P2 SYNCS.PHASECHK.TRANS64 P2, [R0+URZ+0x590], R5 ;  /* 0x000590050000a5a7 */ /* 0x000ea400080410ff */
[----:B--2---:R-:W-:Y:S05]  /*71e0*/  @!P2 BRA `(.L_x_133) ;  /* 0xfffffffc00f0a947 */ /* 0x004fea000383ffff */
[----:B------:R-:W-:Y:S05]  /*71f0*/  BRA `(.L_x_91) ;  /* 0xffffffec00e07947 */ /* 0x000fea000383ffff */
.L_x_94:
[----:B------:R-:W-:Y:S07]  /*7200*/  MOV R0, UR46 ;  /* 0x0000002e00007c02 */ /* 0x000fee0008000f00 */
.L_x_134:
[----:B------:R1:W1:Y:S02]  /*7210*/  SYNCS.PHASECHK.TRANS64.TRYWAIT P1, [R0+URZ+0x5d0], R3 ;  /* 0x0005d003000075a7 */ /* 0x00026400080211ff */
[----:B-1----:R-:W-:Y:S05]  /*7220*/  @!P1 NANOSLEEP.SYNCS 0x989680 ;  /* 0x009896800000995d */ /* 0x002fea0003900000 */
[----:B------:R-:W1:Y:S02]  /*7230*/  @!P1 SYNCS.PHASECHK.TRANS64 P1, [R0+URZ+0x5d0], R3 ;  /* 0x0005d003000095a7 */ /* 0x000e6400080210ff */
[----:B-1----:R-:W-:Y:S05]  /*7240*/  @!P1 BRA `(.L_x_134) ;  /* 0xfffffffc00f09947 */ /* 0x002fea000383ffff */
[----:B------:R-:W-:Y:S05]  /*7250*/  BRA `(.L_x_93) ;  /* 0xfffffff000407947 */ /* 0x000fea000383ffff */
        .weak           $__internal_0_$__cuda_sm10x_tcgen05_guardrail_trap_col_being_dealloced_not_returned_by_alloc
        .type           $__internal_0_$__cuda_sm10x_tcgen05_guardrail_trap_col_being_dealloced_not_returned_by_alloc,@function
        .size           $__internal_0_$__cuda_sm10x_tcgen05_guardrail_trap_col_being_dealloced_not_returned_by_alloc,($__internal_1_$__cuda_sm10x_tcgen05_guardrail_trap_phase_invalid_during_alloc - $__internal_0_$__cuda_sm10x_tcgen05_guardrail_trap_col_being_dealloced_not_returned_by_alloc)
$__internal_0_$__cuda_sm10x_tcgen05_guardrail_trap_col_being_dealloced_not_returned_by_alloc:
[----:B------:R-:W-:Y:S05]  /*7260*/  BPT.TRAP 0x1 ;  /* 0x000000040000795c */ /* 0x000fea0000300000 */
[----:B------:R-:W-:-:S04]  /*7270*/  HFMA2 R3, -RZ, RZ, 0, 0 ;  /* 0x00000000ff037431 */ /* 0x000fc800000001ff */
[----:B------:R-:W-:Y:S05]  /*7280*/  RET.REL.NODEC R2 `(_ZN7cutlass13device_kernelINS_4gemm6kernel13GemmUniversalIN4cute5tupleIJiiiiEEENS1_10collective13CollectiveMmaINS1_35MainloopSm100TmaUmmaWarpSpecializedILi89ELi2ELi4ENS5_IJNS4_1CILi2EEENSA_ILi1EEESC_EEEEENS5_IJNSA_ILi64EEENSA_ILi16EEENSA_ILi32EEEEEENS_12float_e4m3_tENS5_IJlSC_lEEESJ_SK_NS4_8TiledMMAINS4_8MMA_AtomIJNS4_10MMA_TraitsINS4_19SM100_MMA_F8F6F4_SSEJSJ_SJ_fSF_SG_NS4_17integral_constantINS4_4UMMA5MajorELSR_0EEESS_NSP_INSQ_7ScaleInELST_0EEESU_EEEEEENS4_6LayoutINS5_IJSC_SC_SC_EEENS5_IJNSA_ILi0EEESZ_SZ_EEEEENS5_IJNS4_10UnderscoreES12_S12_EEEEENS4_13SM90_TMA_LOADENS4_14ComposedLayoutINS4_7SwizzleILi1ELi4ELi3EEENS4_18smem_ptr_flag_bitsILi8EEENSX_INS5_IJNSA_ILi8EEESH_EEENS5_IJSH_SC_EEEEEEEvNS4_8identityENS4_23SM90_TMA_LOAD_MULTICASTES1F_vS1G_EENS_8epilogue10collective18CollectiveEpilogueINS1J_23Sm100TmaWarpSpecializedILi1ELi1ELi8ELb0ELb0EEEJSI_NS5_IJNSX_ISF_SC_EENSX_ISG_SC_EEEEESJ_SK_SJ_SK_NS1J_6fusion15FusionCallbacksIS1N_NS1R_17LinearCombinationISJ_fSJ_fLNS_15FloatRoundStyleE2EEESI_S1Q_JEEENS4_5SM1004TMEM4LOAD25SM100_TMEM_LOAD_16dp32b8xES15_NS16_INS17_ILi0ELi4ELi3EEES1A_NSX_INS5_IJS1B_SG_EEENS5_IJSG_SC_EEEEEEENS4_39AutoVectorizingCopyWithAssumedAlignmentILi128EEENS4_14SM90_TMA_STOREES25_S27_S27_EEEvvEEEEvNT_6ParamsE) ;  /* 0xffffff8c025c7950 */ /* 0x000fea0003c3ffff */
        .weak           $__internal_1_$__cuda_sm10x_tcgen05_guardrail_trap_phase_invalid_during_alloc
        .type           $__internal_1_$__cuda_sm10x_tcgen05_guardrail_trap_phase_invalid_during_alloc,@function
        .size           $__internal_1_$__cuda_sm10x_tcgen05_guardrail_trap_phase_invalid_during_alloc,($__internal_2_$__cuda_sm10x_tcgen05_guardrail_trap_unallocated_columns_being_dealloced - $__internal_1_$__cuda_sm10x_tcgen05_guardrail_trap_phase_invalid_during_alloc)
$__internal_1_$__cuda_sm10x_tcgen05_guardrail_trap_phase_invalid_during_alloc:
[----:B------:R-:W-:Y:S05]  /*7290*/  BPT.TRAP 0x1 ;  /* 0x000000040000795c */ /* 0x000fea0000300000 */
[----:B------:R-:W-:-:S04]  /*72a0*/  MOV R5, 0x0 ;  /* 0x0000000000057802 */ /* 0x000fc80000000f00 */
[----:B------:R-:W-:Y:S05]  /*72b0*/  RET.REL.NODEC R4 `(_ZN7cutlass13device_kernelINS_4gemm6kernel13GemmUniversalIN4cute5tupleIJiiiiEEENS1_10collective13CollectiveMmaINS1_35MainloopSm100TmaUmmaWarpSpecializedILi89ELi2ELi4ENS5_IJNS4_1CILi2EEENSA_ILi1EEESC_EEEEENS5_IJNSA_ILi64EEENSA_ILi16EEENSA_ILi32EEEEEENS_12float_e4m3_tENS5_IJlSC_lEEESJ_SK_NS4_8TiledMMAINS4_8MMA_AtomIJNS4_10MMA_TraitsINS4_19SM100_MMA_F8F6F4_SSEJSJ_SJ_fSF_SG_NS4_17integral_constantINS4_4UMMA5MajorELSR_0EEESS_NSP_INSQ_7ScaleInELST_0EEESU_EEEEEENS4_6LayoutINS5_IJSC_SC_SC_EEENS5_IJNSA_ILi0EEESZ_SZ_EEEEENS5_IJNS4_10UnderscoreES12_S12_EEEEENS4_13SM90_TMA_LOADENS4_14ComposedLayoutINS4_7SwizzleILi1ELi4ELi3EEENS4_18smem_ptr_flag_bitsILi8EEENSX_INS5_IJNSA_ILi8EEESH_EEENS5_IJSH_SC_EEEEEEEvNS4_8identityENS4_23SM90_TMA_LOAD_MULTICASTES1F_vS1G_EENS_8epilogue10collective18CollectiveEpilogueINS1J_23Sm100TmaWarpSpecializedILi1ELi1ELi8ELb0ELb0EEEJSI_NS5_IJNSX_ISF_SC_EENSX_ISG_SC_EEEEESJ_SK_SJ_SK_NS1J_6fusion15FusionCallbacksIS1N_NS1R_17LinearCombinationISJ_fSJ_fLNS_15FloatRoundStyleE2EEESI_S1Q_JEEENS4_5SM1004TMEM4LOAD25SM100_TMEM_LOAD_16dp32b8xES15_NS16_INS17_ILi0ELi4ELi3EEES1A_NSX_INS5_IJS1B_SG_EEENS5_IJSG_SC_EEEEEEENS4_39AutoVectorizingCopyWithAssumedAlignmentILi128EEENS4_14SM90_TMA_STOREES25_S27_S27_EEEvvEEEEvNT_6ParamsE) ;  /* 0xffffff8c04507950 */ /* 0x000fea0003c3ffff */
        .weak           $__internal_2_$__cuda_sm10x_tcgen05_guardrail_trap_unallocated_columns_being_dealloced
        .type           $__internal_2_$__cuda_sm10x_tcgen05_guardrail_trap_unallocated_columns_being_dealloced,@function
        .size           $__internal_2_$__cuda_sm10x_tcgen05_guardrail_trap_unallocated_columns_being_dealloced,(.L_x_136 - $__internal_2_$__cuda_sm10x_tcgen05_guardrail_trap_unallocated_columns_being_dealloced)
$__internal_2_$__cuda_sm10x_tcgen05_guardrail_trap_unallocated_columns_being_dealloced:
[----:B------:R-:W-:Y:S05]  /*72c0*/  BPT.TRAP 0x1 ;  /* 0x000000040000795c */ /* 0x000fea0000300000 */
[----:B------:R-:W-:-:S04]  /*72d0*/  HFMA2 R3, -RZ, RZ, 0, 0 ;  /* 0x00000000ff037431 */ /* 0x000fc800000001ff */
[----:B------:R-:W-:Y:S05]  /*72e0*/  RET.REL.NODEC R2 `(_ZN7cutlass13device_kernelINS_4gemm6kernel13GemmUniversalIN4cute5tupleIJiiiiEEENS1_10collective13CollectiveMmaINS1_35MainloopSm100TmaUmmaWarpSpecializedILi89ELi2ELi4ENS5_IJNS4_1CILi2EEENSA_ILi1EEESC_EEEEENS5_IJNSA_ILi64EEENSA_ILi16EEENSA_ILi32EEEEEENS_12float_e4m3_tENS5_IJlSC_lEEESJ_SK_NS4_8TiledMMAINS4_8MMA_AtomIJNS4_10MMA_TraitsINS4_19SM100_MMA_F8F6F4_SSEJSJ_SJ_fSF_SG_NS4_17integral_constantINS4_4UMMA5MajorELSR_0EEESS_NSP_INSQ_7ScaleInELST_0EEESU_EEEEEENS4_6LayoutINS5_IJSC_SC_SC_EEENS5_IJNSA_ILi0EEESZ_SZ_EEEEENS5_IJNS4_10UnderscoreES12_S12_EEEEENS4_13SM90_TMA_LOADENS4_14ComposedLayoutINS4_7SwizzleILi1ELi4ELi3EEENS4_18smem_ptr_flag_bitsILi8EEENSX_INS5_IJNSA_ILi8EEESH_EEENS5_IJSH_SC_EEEEEEEvNS4_8identityENS4_23SM90_TMA_LOAD_MULTICASTES1F_vS1G_EENS_8epilogue10collective18CollectiveEpilogueINS1J_23Sm100TmaWarpSpecializedILi1ELi1ELi8ELb0ELb0EEEJSI_NS5_IJNSX_ISF_SC_EENSX_ISG_SC_EEEEESJ_SK_SJ_SK_NS1J_6fusion15FusionCallbacksIS1N_NS1R_17LinearCombinationISJ_fSJ_fLNS_15FloatRoundStyleE2EEESI_S1Q_JEEENS4_5SM1004TMEM4LOAD25SM100_TMEM_LOAD_16dp32b8xES15_NS16_INS17_ILi0ELi4ELi3EEES1A_NSX_INS5_IJS1B_SG_EEENS5_IJSG_SC_EEEEEEENS4_39AutoVectorizingCopyWithAssumedAlignmentILi128EEENS4_14SM90_TMA_STOREES25_S27_S27_EEEvvEEEEvNT_6ParamsE) ;  /* 0xffffff8c02447950 */ /* 0x000fea0003c3ffff */
.L_x_135:
[----:B------:R-:W-:-:S00]  /*72f0*/  BRA `(.L_x_135) ;  /* 0xfffffffc00fc7947 */ /* 0x000fc0000383ffff */
[----:B------:R-:W-:-:S00]  /*7300*/  NOP ;  /* 0x0000000000007918 */ /* 0x000fc00000000000 */
[----:B------:R-:W-:-:S00]  /*7310*/  NOP ;  /* 0x0000000000007918 */ /* 0x000fc00000000000 */
[----:B------:R-:W-:-:S00]  /*7320*/  NOP ;  /* 0x0000000000007918 */ /* 0x000fc00000000000 */
[----:B------:R-:W-:-:S00]  /*7330*/  NOP ;  /* 0x0000000000007918 */ /* 0x000fc00000000000 */
[----:B------:R-:W-:-:S00]  /*7340*/  NOP ;  /* 0x0000000000007918 */ /* 0x000fc00000000000 */
[----:B------:R-:W-:-:S00]  /*7350*/  NOP ;  /* 0x0000000000007918 */ /* 0x000fc00000000000 */
[----:B------:R-:W-:-:S00]  /*7360*/  NOP ;  /* 0x0000000000007918 */ /* 0x000fc00000000000 */
[----:B------:R-:W-:-:S00]  /*7370*/  NOP ;  /* 0x0000000000007918 */ /* 0x000fc00000000000 */
.L_x_136:


//--------------------- .nv.global.init           --------------------------
	.section	.nv.global.init,"aw",@progbits
.nv.global.init:
	.type		$str$26,@object
	.size		$str$26,($str$25 - $str$26)
$str$26:
        /*0000*/ 	.byte	0x2f, 0x74, 0x6d, 0x70, 0x2f, 0x63, 0x75, 0x74, 0x6c, 0x61, 0x73, 0x73, 0x5f, 0x73, 0x77, 0x65
        /*0010*/ 	.byte	0x65, 0x70, 0x5f, 0x73, 0x72, 0x63, 0x2f, 0x69, 0x6e, 0x63, 0x6c, 0x75, 0x64, 0x65, 0x2f, 0x63
        /*0020*/ 	.byte	0x75, 0x74, 0x65, 0x2f, 0x61, 0x74, 0x6f, 0x6d, 0x2f, 0x63, 0x6f, 0x70, 0x79, 0x5f, 0x74, 0x72
        /*0030*/ 	.byte	0x61, 0x69, 0x74, 0x73, 0x5f, 0x73, 0x6d, 0x31, 0x30, 0x30, 0x2e, 0x68, 0x70, 0x70, 0x00
	.type		$str$25,@object
	.size		$str$25,(__unnamed_1 - $str$25)
$str$25:
        /*003f*/ 	.byte	0x28, 0x28, 0x75, 0x69, 0x6e, 0x74, 0x33, 0x32, 0x5f, 0x74, 0x28, 0x74, 0x68, 0x72, 0x65, 0x61
        /*004f*/ 	.byte	0x64, 0x49, 0x64, 0x78, 0x2e, 0x78, 0x29, 0x20, 0x2f, 0x20, 0x33, 0x32, 0x29, 0x20, 0x25, 0x20
        /*005f*/ 	.byte	0x34, 0x29, 0x20, 0x3d, 0x3d, 0x20, 0x28, 0x28, 0x28, 0x74, 0x6d, 0x65, 0x6d, 0x5f, 0x61, 0x64
        /*006f*/ 	.byte	0x64, 0x72, 0x20, 0x3e, 0x3e, 0x20, 0x31, 0x36, 0x29, 0x20, 0x2f, 0x20, 0x33, 0x32, 0x29, 0x20
        /*007f*/ 	.byte	0x25, 0x20, 0x34, 0x29, 0x00
	.type		__unnamed_1,@object
	.size		__unnamed_1,(.L_1 - __unnamed_1)
__unnamed_1:
        /*0084*/ 	.byte	0x63, 0x6f, 0x6e, 0x73, 0x74, 0x65, 0x78, 0x70, 0x72, 0x20, 0x76, 0x6f, 0x69, 0x64, 0x20, 0x63
        /* <DEDUP_REMOVED lines=36> */
        /*02d4*/ 	.byte	0x3c, 0x30, 0x3e, 0x3e, 0x3e, 0x3e, 0x5d, 0x00
.L_1:


//--------------------- .nv.shared._ZN7cutlass13device_kernelINS_4gemm6kernel13GemmUniversalIN4cute5tupleIJiiiiEEENS1_10collective13CollectiveMmaINS1_35MainloopSm100TmaUmmaWarpSpecializedILi89ELi2ELi4ENS5_IJNS4_1CILi2EEENSA_ILi1EEESC_EEEEENS5_IJNSA_ILi64EEENSA_ILi16EEENSA_ILi32EEEEEENS_12float_e4m3_tENS5_IJlSC_lEEESJ_SK_NS4_8TiledMMAINS4_8MMA_AtomIJNS4_10MMA_TraitsINS4_19SM100_MMA_F8F6F4_SSEJSJ_SJ_fSF_SG_NS4_17integral_constantINS4_4UMMA5MajorELSR_0EEESS_NSP_INSQ_7ScaleInELST_0EEESU_EEEEEENS4_6LayoutINS5_IJSC_SC_SC_EEENS5_IJNSA_ILi0EEESZ_SZ_EEEEENS5_IJNS4_10UnderscoreES12_S12_EEEEENS4_13SM90_TMA_LOADENS4_14ComposedLayoutINS4_7SwizzleILi1ELi4ELi3EEENS4_18smem_ptr_flag_bitsILi8EEENSX_INS5_IJNSA_ILi8EEESH_EEENS5_IJSH_SC_EEEEEEEvNS4_8identityENS4_23SM90_TMA_LOAD_MULTICASTES1F_vS1G_EENS_8epilogue10collective18CollectiveEpilogueINS1J_23Sm100TmaWarpSpecializedILi1ELi1ELi8ELb0ELb0EEEJSI_NS5_IJNSX_ISF_SC_EENSX_ISG_SC_EEEEESJ_SK_SJ_SK_NS1J_6fusion15FusionCallbacksIS1N_NS1R_17LinearCombinationISJ_fSJ_fLNS_15FloatRoundStyleE2EEESI_S1Q_JEEENS4_5SM1004TMEM4LOAD25SM100_TMEM_LOAD_16dp32b8xES15_NS16_INS17_ILi0ELi4ELi3EEES1A_NSX_INS5_IJS1B_SG_EEENS5_IJSG_SC_EEEEEEENS4_39AutoVectorizingCopyWithAssumedAlignmentILi128EEENS4_14SM90_TMA_STOREES25_S27_S27_EEEvvEEEEvNT_6ParamsE --------------------------
	.section	.nv.shared._ZN7cutlass13device_kernelINS_4gemm6kernel13GemmUniversalIN4cute5tupleIJiiiiEEENS1_10collective13CollectiveMmaINS1_35MainloopSm100TmaUmmaWarpSpecializedILi89ELi2ELi4ENS5_IJNS4_1CILi2EEENSA_ILi1EEESC_EEEEENS5_IJNSA_ILi64EEENSA_ILi16EEENSA_ILi32EEEEEENS_12float_e4m3_tENS5_IJlSC_lEEESJ_SK_NS4_8TiledMMAINS4_8MMA_AtomIJNS4_10MMA_TraitsINS4_19SM100_MMA_F8F6F4_SSEJSJ_SJ_fSF_SG_NS4_17integral_constantINS4_4UMMA5MajorELSR_0EEESS_NSP_INSQ_7ScaleInELST_0EEESU_EEEEEENS4_6LayoutINS5_IJSC_SC_SC_EEENS5_IJNSA_ILi0EEESZ_SZ_EEEEENS5_IJNS4_10UnderscoreES12_S12_EEEEENS4_13SM90_TMA_LOADENS4_14ComposedLayoutINS4_7SwizzleILi1ELi4ELi3EEENS4_18smem_ptr_flag_bitsILi8EEENSX_INS5_IJNSA_ILi8EEESH_EEENS5_IJSH_SC_EEEEEEEvNS4_8identityENS4_23SM90_TMA_LOAD_MULTICASTES1F_vS1G_EENS_8epilogue10collective18CollectiveEpilogueINS1J_23Sm100TmaWarpSpecializedILi1ELi1ELi8ELb0ELb0EEEJSI_NS5_IJNSX_ISF_SC_EENSX_ISG_SC_EEEEESJ_SK_SJ_SK_NS1J_6fusion15FusionCallbacksIS1N_NS1R_17LinearCombinationISJ_fSJ_fLNS_15FloatRoundStyleE2EEESI_S1Q_JEEENS4_5SM1004TMEM4LOAD25SM100_TMEM_LOAD_16dp32b8xES15_NS16_INS17_ILi0ELi4ELi3EEES1A_NSX_INS5_IJS1B_SG_EEENS5_IJSG_SC_EEEEEEENS4_39AutoVectorizingCopyWithAssumedAlignmentILi128EEENS4_14SM90_TMA_STOREES25_S27_S27_EEEvvEEEEvNT_6ParamsE,"aw",@nobits
	.sectionflags	@""
	.align	16
	.zero		1024


//--------------------- .nv.shared.reserved.0     --------------------------
	.section	.nv.shared.reserved.0,"aw",@nobits
	.weak		__nv_reservedSMEM_offset_0_alias
	.size		__nv_reservedSMEM_offset_0_alias, 0, 64
	.other		__nv_reservedSMEM_offset_0_alias,@"STO_CUDA_RESERVED_SHARED STV_DEFAULT"
__nv_reservedSMEM_offset_0_alias:
	.zero		0
.nv.shared.reserved.0:
	.zero		64
	.weak		__nv_reservedSMEM_tcgen05_partition
	.type		__nv_reservedSMEM_tcgen05_partition,@object
	.size		__nv_reservedSMEM_tcgen05_partition,(.L_0 - __nv_reservedSMEM_tcgen05_partition)
__nv_reservedSMEM_tcgen05_partition:
	.zero		32
.L_0:


//--------------------- .nv.global                --------------------------
	.section	.nv.global,"aw",@nobits
.nv.global:
	.type		_ZN40_INTERNAL_36bfe8c5_4_k_cu_2f2f0de7_167514cute1_E,@object
	.size		_ZN40_INTERNAL_36bfe8c5_4_k_cu_2f2f0de7_167514cute1_E,(_ZN40_INTERNAL_36bfe8c5_4_k_cu_2f2f0de7_167514cuda3std3__45__cpo6cbeginE - _ZN40_INTERNAL_36bfe8c5_4_k_cu_2f2f0de7_167514cute1_E)
_ZN40_INTERNAL_36bfe8c5_4_k_cu_2f2f0de7_167514cute1_E:
	.zero		1
	.type		_ZN40_INTERNAL_36bfe8c5_4_k_cu_2f2f0de7_167514cuda3std3__45__cpo6cbeginE,@object
	.size		_ZN40_INTERNAL_36bfe8c5_4_k_cu_2f2f0de7_167514cuda3std3__45__cpo6cbeginE,(_ZN40_INTERNAL_36bfe8c5_4_k_cu_2f2f0de7_167514cuda3std3__48in_placeE - _ZN40_INTERNAL_36bfe8c5_4_k_cu_2f2f0de7_167514cuda3std3__45__cpo6cbeginE)
_ZN40_INTERNAL_36bfe8c5_4_k_cu_2f2f0de7_167514cuda3std3__45__cpo6cbeginE:
	.zero		1
	.type		_ZN40_INTERNAL_36bfe8c5_4_k_cu_2f2f0de7_167514cuda3std3__48in_placeE,@object
	.size		_ZN40_INTERNAL_36bfe8c5_4_k_cu_2f2f0de7_167514cuda3std3__48in_placeE,(_ZN40_INTERNAL_36bfe8c5_4_k_cu_2f2f0de7_167514cuda3std6ranges3__45__cpo9iter_moveE - _ZN40_INTERNAL_36bfe8c5_4_k_cu_2f2f0de7_167514cuda3std3__48in_placeE)
_ZN40_INTERNAL_36bfe8c5_4_k_cu_2f2f0de7_167514cuda3std3__48in_placeE:
	.zero		1
	.type		_ZN40_INTERNAL_36bfe8c5_4_k_cu_2f2f0de7_167514cuda3std6ranges3__45__cpo9iter_moveE,@object
	.size		_ZN40_INTERNAL_36bfe8c5_4_k_cu_2f2f0de7_167514cuda3std6ranges3__45__cpo9iter_moveE,(_ZN40_INTERNAL_36bfe8c5_4_k_cu_2f2f0de7_167514cuda3std3__45__cpo5beginE - _ZN40_INTERNAL_36bfe8c5_4_k_cu_2f2f0de7_167514cuda3std6ranges3__45__cpo9iter_moveE)
_ZN40_INTERNAL_36bfe8c5_4_k_cu_2f2f0de7_167514cuda3std6ranges3__45__cpo9iter_moveE:
	.zero		1
	.type		_ZN40_INTERNAL_36bfe8c5_4_k_cu_2f2f0de7_167514cuda3std3__45__cpo5beginE,@object
	.size		_ZN40_INTERNAL_36bfe8c5_4_k_cu_2f2f0de7_167514cuda3std3__45__cpo5beginE,(_ZN40_INTERNAL_36bfe8c5_4_k_cu_2f2f0de7_167514cuda3std3__442_GLOBAL__N__36bfe8c5_4_k_cu_2f2f0de7_167516ignoreE - _ZN40_INTERNAL_36bfe8c5_4_k_cu_2f2f0de7_167514cuda3std3__45__cpo5beginE)
_ZN40_INTERNAL_36bfe8c5_4_k_cu_2f2f0de7_167514cuda3std3__45__cpo5beginE:
	.zero		1
	.type		_ZN40_INTERNAL_36bfe8c5_4_k_cu_2f2f0de7_167514cuda3std3__442_GLOBAL__N__36bfe8c5_4_k_cu_2f2f0de7_167516ignoreE,@object
	.size		_ZN40_INTERNAL_36bfe8c5_4_k_cu_2f2f0de7_167514cuda3std3__442_GLOBAL__N__36bfe8c5_4_k_cu_2f2f0de7_167516ignoreE,(_ZN40_INTERNAL_36bfe8c5_4_k_cu_2f2f0de7_167514cute7productE - _ZN40_INTERNAL_36bfe8c5_4_k_cu_2f2f0de7_167514cuda3std3__442_GLOBAL__N__36bfe8c5_4_k_cu_2f2f0de7_167516ignoreE)
_ZN40_INTERNAL_36bfe8c5_4_k_cu_2f2f0de7_167514cuda3std3__442_GLOBAL__N__36bfe8c5_4_k_cu_2f2f0de7_167516ignoreE:
	.zero		1
	.type		_ZN40_INTERNAL_36bfe8c5_4_k_cu_2f2f0de7_167514cute7productE,@object
	.size		_ZN40_INTERNAL_36bfe8c5_4_k_cu_2f2f0de7_167514cute7productE,(_ZN40_INTERNAL_36bfe8c5_4_k_cu_2f2f0de7_167514cuda3std3__45__cpo3endE - _ZN40_INTERNAL_36bfe8c5_4_k_cu_2f2f0de7_167514cute7productE)
_ZN40_INTERNAL_36bfe8c5_4_k_cu_2f2f0de7_167514cute7productE:
	.zero		1
	.type		_ZN40_INTERNAL_36bfe8c5_4_k_cu_2f2f0de7_167514cuda3std3__45__cpo3endE,@object
	.size		_ZN40_INTERNAL_36bfe8c5_4_k_cu_2f2f0de7_167514cuda3std3__45__cpo3endE,(_ZN40_INTERNAL_36bfe8c5_4_k_cu_2f2f0de7_167514cuda3std3__419piecewise_constructE - _ZN40_INTERNAL_36bfe8c5_4_k_cu_2f2f0de7_167514cuda3std3__45__cpo3endE)
_ZN40_INTERNAL_36bfe8c5_4_k_cu_2f2f0de7_167514cuda3std3__45__cpo3endE:
	.zero		1
	.type		_ZN40_INTERNAL_36bfe8c5_4_k_cu_2f2f0de7_167514cuda3std3__419piecewise_constructE,@object
	.size		_ZN40_INTERNAL_36bfe8c5_4_k_cu_2f2f0de7_167514cuda3std3__419piecewise_constructE,(_ZN40_INTERNAL_36bfe8c5_4_k_cu_2f2f0de7_167514cuda3std3__45__cpo4cendE - _ZN40_INTERNAL_36bfe8c5_4_k_cu_2f2f0de7_167514cuda3std3__419piecewise_constructE)
_ZN40_INTERNAL_36bfe8c5_4_k_cu_2f2f0de7_167514cuda3std3__419piecewise_constructE:
	.zero		1
	.type		_ZN40_INTERNAL_36bfe8c5_4_k_cu_2f2f0de7_167514cuda3std3__45__cpo4cendE,@object
	.size		_ZN40_INTERNAL_36bfe8c5_4_k_cu_2f2f0de7_167514cuda3std3__45__cpo4cendE,(_ZN40_INTERNAL_36bfe8c5_4_k_cu_2f2f0de7_167514cuda3std6ranges3__45__cpo4swapE - _ZN40_INTERNAL_36bfe8c5_4_k_cu_2f2f0de7_167514cuda3std3__45__cpo4cendE)
_ZN40_INTERNAL_36bfe8c5_4_k_cu_2f2f0de7_167514cuda3std3__45__cpo4cendE:
	.zero		1
	.type		_ZN40_INTERNAL_36bfe8c5_4_k_cu_2f2f0de7_167514cuda3std6ranges3__45__cpo4swapE,@object
	.size		_ZN40_INTERNAL_36bfe8c5_4_k_cu_2f2f0de7_167514cuda3std6ranges3__45__cpo4swapE,(.L_9 - _ZN40_INTERNAL_36bfe8c5_4_k_cu_2f2f0de7_167514cuda3std6ranges3__45__cpo4swapE)
_ZN40_INTERNAL_36bfe8c5_4_k_cu_2f2f0de7_167514cuda3std6ranges3__45__cpo4swapE:
	.zero		1
.L_9:


//--------------------- .nv.constant0._ZN7cutlass13device_kernelINS_4gemm6kernel13GemmUniversalIN4cute5tupleIJiiiiEEENS1_10collective13CollectiveMmaINS1_35MainloopSm100TmaUmmaWarpSpecializedILi89ELi2ELi4ENS5_IJNS4_1CILi2EEENSA_ILi1EEESC_EEEEENS5_IJNSA_ILi64EEENSA_ILi16EEENSA_ILi32EEEEEENS_12float_e4m3_tENS5_IJlSC_lEEESJ_SK_NS4_8TiledMMAINS4_8MMA_AtomIJNS4_10MMA_TraitsINS4_19SM100_MMA_F8F6F4_SSEJSJ_SJ_fSF_SG_NS4_17integral_constantINS4_4UMMA5MajorELSR_0EEESS_NSP_INSQ_7ScaleInELST_0EEESU_EEEEEENS4_6LayoutINS5_IJSC_SC_SC_EEENS5_IJNSA_ILi0EEESZ_SZ_EEEEENS5_IJNS4_10UnderscoreES12_S12_EEEEENS4_13SM90_TMA_LOADENS4_14ComposedLayoutINS4_7SwizzleILi1ELi4ELi3EEENS4_18smem_ptr_flag_bitsILi8EEENSX_INS5_IJNSA_ILi8EEESH_EEENS5_IJSH_SC_EEEEEEEvNS4_8identityENS4_23SM90_TMA_LOAD_MULTICASTES1F_vS1G_EENS_8epilogue10collective18CollectiveEpilogueINS1J_23Sm100TmaWarpSpecializedILi1ELi1ELi8ELb0ELb0EEEJSI_NS5_IJNSX_ISF_SC_EENSX_ISG_SC_EEEEESJ_SK_SJ_SK_NS1J_6fusion15FusionCallbacksIS1N_NS1R_17LinearCombinationISJ_fSJ_fLNS_15FloatRoundStyleE2EEESI_S1Q_JEEENS4_5SM1004TMEM4LOAD25SM100_TMEM_LOAD_16dp32b8xES15_NS16_INS17_ILi0ELi4ELi3EEES1A_NSX_INS5_IJS1B_SG_EEENS5_IJSG_SC_EEEEEEENS4_39AutoVectorizingCopyWithAssumedAlignmentILi128EEENS4_14SM90_TMA_STOREES25_S27_S27_EEEvvEEEEvNT_6ParamsE --------------------------
	.section	.nv.constant0._ZN7cutlass13device_kernelINS_4gemm6kernel13GemmUniversalIN4cute5tupleIJiiiiEEENS1_10collective13CollectiveMmaINS1_35MainloopSm100TmaUmmaWarpSpecializedILi89ELi2ELi4ENS5_IJNS4_1CILi2EEENSA_ILi1EEESC_EEEEENS5_IJNSA_ILi64EEENSA_ILi16EEENSA_ILi32EEEEEENS_12float_e4m3_tENS5_IJlSC_lEEESJ_SK_NS4_8TiledMMAINS4_8MMA_AtomIJNS4_10MMA_TraitsINS4_19SM100_MMA_F8F6F4_SSEJSJ_SJ_fSF_SG_NS4_17integral_constantINS4_4UMMA5MajorELSR_0EEESS_NSP_INSQ_7ScaleInELST_0EEESU_EEEEEENS4_6LayoutINS5_IJSC_SC_SC_EEENS5_IJNSA_ILi0EEESZ_SZ_EEEEENS5_IJNS4_10UnderscoreES12_S12_EEEEENS4_13SM90_TMA_LOADENS4_14ComposedLayoutINS4_7SwizzleILi1ELi4ELi3EEENS4_18smem_ptr_flag_bitsILi8EEENSX_INS5_IJNSA_ILi8EEESH_EEENS5_IJSH_SC_EEEEEEEvNS4_8identityENS4_23SM90_TMA_LOAD_MULTICASTES1F_vS1G_EENS_8epilogue10collective18CollectiveEpilogueINS1J_23Sm100TmaWarpSpecializedILi1ELi1ELi8ELb0ELb0EEEJSI_NS5_IJNSX_ISF_SC_EENSX_ISG_SC_EEEEESJ_SK_SJ_SK_NS1J_6fusion15FusionCallbacksIS1N_NS1R_17LinearCombinationISJ_fSJ_fLNS_15FloatRoundStyleE2EEESI_S1Q_JEEENS4_5SM1004TMEM4LOAD25SM100_TMEM_LOAD_16dp32b8xES15_NS16_INS17_ILi0ELi4ELi3EEES1A_NSX_INS5_IJS1B_SG_EEENS5_IJSG_SC_EEEEEEENS4_39AutoVectorizingCopyWithAssumedAlignmentILi128EEENS4_14SM90_TMA_STOREES25_S27_S27_EEEvvEEEEvNT_6ParamsE,"a",@progbits
	.sectionflags	@""
	.align	4
.nv.constant0._ZN7cutlass13device_kernelINS_4gemm6kernel13GemmUniversalIN4cute5tupleIJiiiiEEENS1_10collective13CollectiveMmaINS1_35MainloopSm100TmaUmmaWarpSpecializedILi89ELi2ELi4ENS5_IJNS4_1CILi2EEENSA_ILi1EEESC_EEEEENS5_IJNSA_ILi64EEENSA_ILi16EEENSA_ILi32EEEEEENS_12float_e4m3_tENS5_IJlSC_lEEESJ_SK_NS4_8TiledMMAINS4_8MMA_AtomIJNS4_10MMA_TraitsINS4_19SM100_MMA_F8F6F4_SSEJSJ_SJ_fSF_SG_NS4_17integral_constantINS4_4UMMA5MajorELSR_0EEESS_NSP_INSQ_7ScaleInELST_0EEESU_EEEEEENS4_6LayoutINS5_IJSC_SC_SC_EEENS5_IJNSA_ILi0EEESZ_SZ_EEEEENS5_IJNS4_10UnderscoreES12_S12_EEEEENS4_13SM90_TMA_LOADENS4_14ComposedLayoutINS4_7SwizzleILi1ELi4ELi3EEENS4_18smem_ptr_flag_bitsILi8EEENSX_INS5_IJNSA_ILi8EEESH_EEENS5_IJSH_SC_EEEEEEEvNS4_8identityENS4_23SM90_TMA_LOAD_MULTICASTES1F_vS1G_EENS_8epilogue10collective18CollectiveEpilogueINS1J_23Sm100TmaWarpSpecializedILi1ELi1ELi8ELb0ELb0EEEJSI_NS5_IJNSX_ISF_SC_EENSX_ISG_SC_EEEEESJ_SK_SJ_SK_NS1J_6fusion15FusionCallbacksIS1N_NS1R_17LinearCombinationISJ_fSJ_fLNS_15FloatRoundStyleE2EEESI_S1Q_JEEENS4_5SM1004TMEM4LOAD25SM100_TMEM_LOAD_16dp32b8xES15_NS16_INS17_ILi0ELi4ELi3EEES1A_NSX_INS5_IJS1B_SG_EEENS5_IJSG_SC_EEEEEEENS4_39AutoVectorizingCopyWithAssumedAlignmentILi128EEENS4_14SM90_TMA_STOREES25_S27_S27_EEEvvEEEEvNT_6ParamsE:
	.zero		2944


//--------------------- SYMBOLS --------------------------

	.type		.nv.reservedSmem.offset0,@object
	.size		.nv.reservedSmem.offset0,0x4
	.type		.nv.reservedSmem.cap,@object
	.size		.nv.reservedSmem.cap,0x4
	.type		__assertfail,@function
